//
// Generated by NVIDIA NVVM Compiler
//
// Compiler Build ID: CL-36424714
// Cuda compilation tools, release 13.0, V13.0.88
// Based on NVVM 20.0.0
//

.version 9.0
.target sm_100
.address_size 64

	// .globl	_Z8hadd_satPf6__halfS0_

.visible .entry _Z8hadd_satPf6__halfS0_(
	.param .u64 .ptr .align 1 _Z8hadd_satPf6__halfS0__param_0,
	.param .align 2 .b8 _Z8hadd_satPf6__halfS0__param_1[2],
	.param .align 2 .b8 _Z8hadd_satPf6__halfS0__param_2[2]
)
{
	.reg .b16 	%rs<5>;
	.reg .b32 	%f<2>;
	.reg .b64 	%rd<3>;

	ld.param.u16 	%rs2, [_Z8hadd_satPf6__halfS0__param_1];
	ld.param.u16 	%rs3, [_Z8hadd_satPf6__halfS0__param_2];
	ld.param.u64 	%rd1, [_Z8hadd_satPf6__halfS0__param_0];
	cvta.to.global.u64 	%rd2, %rd1;
	// begin inline asm
	{add.sat.f16 %rs1,%rs2,%rs3;
}
	// end inline asm
	// begin inline asm
	{  cvt.f32.f16 %f1, %rs1;}

	// end inline asm
	st.global.f32 	[%rd2], %f1;
	ret;

}
	// .globl	_Z8hfma_satPf6__halfS0_S0_
.visible .entry _Z8hfma_satPf6__halfS0_S0_(
	.param .u64 .ptr .align 1 _Z8hfma_satPf6__halfS0_S0__param_0,
	.param .align 2 .b8 _Z8hfma_satPf6__halfS0_S0__param_1[2],
	.param .align 2 .b8 _Z8hfma_satPf6__halfS0_S0__param_2[2],
	.param .align 2 .b8 _Z8hfma_satPf6__halfS0_S0__param_3[2]
)
{
	.reg .b16 	%rs<6>;
	.reg .b32 	%f<2>;
	.reg .b64 	%rd<3>;

	ld.param.u16 	%rs2, [_Z8hfma_satPf6__halfS0_S0__param_1];
	ld.param.u16 	%rs3, [_Z8hfma_satPf6__halfS0_S0__param_2];
	ld.param.u16 	%rs4, [_Z8hfma_satPf6__halfS0_S0__param_3];
	ld.param.u64 	%rd1, [_Z8hfma_satPf6__halfS0_S0__param_0];
	cvta.to.global.u64 	%rd2, %rd1;
	// begin inline asm
	{fma.rn.sat.f16 %rs1,%rs2,%rs3,%rs4;
}
	// end inline asm
	// begin inline asm
	{  cvt.f32.f16 %f1, %rs1;}

	// end inline asm
	st.global.f32 	[%rd2], %f1;
	ret;

}
	// .globl	_Z8hmul_satPf6__halfS0_
.visible .entry _Z8hmul_satPf6__halfS0_(
	.param .u64 .ptr .align 1 _Z8hmul_satPf6__halfS0__param_0,
	.param .align 2 .b8 _Z8hmul_satPf6__halfS0__param_1[2],
	.param .align 2 .b8 _Z8hmul_satPf6__halfS0__param_2[2]
)
{
	.reg .b16 	%rs<5>;
	.reg .b32 	%f<2>;
	.reg .b64 	%rd<3>;

	ld.param.u16 	%rs2, [_Z8hmul_satPf6__halfS0__param_1];
	ld.param.u16 	%rs3, [_Z8hmul_satPf6__halfS0__param_2];
	ld.param.u64 	%rd1, [_Z8hmul_satPf6__halfS0__param_0];
	cvta.to.global.u64 	%rd2, %rd1;
	// begin inline asm
	{mul.sat.f16 %rs1,%rs2,%rs3;
}
	// end inline asm
	// begin inline asm
	{  cvt.f32.f16 %f1, %rs1;}

	// end inline asm
	st.global.f32 	[%rd2], %f1;
	ret;

}
	// .globl	_Z8hsub_satPf6__halfS0_
.visible .entry _Z8hsub_satPf6__halfS0_(
	.param .u64 .ptr .align 1 _Z8hsub_satPf6__halfS0__param_0,
	.param .align 2 .b8 _Z8hsub_satPf6__halfS0__param_1[2],
	.param .align 2 .b8 _Z8hsub_satPf6__halfS0__param_2[2]
)
{
	.reg .b16 	%rs<5>;
	.reg .b32 	%f<2>;
	.reg .b64 	%rd<3>;

	ld.param.u16 	%rs2, [_Z8hsub_satPf6__halfS0__param_1];
	ld.param.u16 	%rs3, [_Z8hsub_satPf6__halfS0__param_2];
	ld.param.u64 	%rd1, [_Z8hsub_satPf6__halfS0__param_0];
	cvta.to.global.u64 	%rd2, %rd1;
	// begin inline asm
	{sub.sat.f16 %rs1,%rs2,%rs3;
}
	// end inline asm
	// begin inline asm
	{  cvt.f32.f16 %f1, %rs1;}

	// end inline asm
	st.global.f32 	[%rd2], %f1;
	ret;

}
	// .globl	_Z4hequPb6__halfS0_
.visible .entry _Z4hequPb6__halfS0_(
	.param .u64 .ptr .align 1 _Z4hequPb6__halfS0__param_0,
	.param .align 2 .b8 _Z4hequPb6__halfS0__param_1[2],
	.param .align 2 .b8 _Z4hequPb6__halfS0__param_2[2]
)
{
	.reg .pred 	%p<2>;
	.reg .b16 	%rs<5>;
	.reg .b64 	%rd<3>;

	ld.param.u16 	%rs2, [_Z4hequPb6__halfS0__param_1];
	ld.param.u16 	%rs3, [_Z4hequPb6__halfS0__param_2];
	ld.param.u64 	%rd1, [_Z4hequPb6__halfS0__param_0];
	cvta.to.global.u64 	%rd2, %rd1;
	// begin inline asm
	{ .reg .pred __$temp3;
  setp.equ.f16  __$temp3, %rs2, %rs3;
  selp.u16 %rs1, 1, 0, __$temp3;}
	// end inline asm
	setp.ne.s16 	%p1, %rs1, 0;
	selp.u16 	%rs4, 1, 0, %p1;
	st.global.u8 	[%rd2], %rs4;
	ret;

}
	// .globl	_Z4hgeuPb6__halfS0_
.visible .entry _Z4hgeuPb6__halfS0_(
	.param .u64 .ptr .align 1 _Z4hgeuPb6__halfS0__param_0,
	.param .align 2 .b8 _Z4hgeuPb6__halfS0__param_1[2],
	.param .align 2 .b8 _Z4hgeuPb6__halfS0__param_2[2]
)
{
	.reg .pred 	%p<2>;
	.reg .b16 	%rs<5>;
	.reg .b64 	%rd<3>;

	ld.param.u16 	%rs2, [_Z4hgeuPb6__halfS0__param_1];
	ld.param.u16 	%rs3, [_Z4hgeuPb6__halfS0__param_2];
	ld.param.u64 	%rd1, [_Z4hgeuPb6__halfS0__param_0];
	cvta.to.global.u64 	%rd2, %rd1;
	// begin inline asm
	{ .reg .pred __$temp3;
  setp.geu.f16  __$temp3, %rs2, %rs3;
  selp.u16 %rs1, 1, 0, __$temp3;}
	// end inline asm
	setp.ne.s16 	%p1, %rs1, 0;
	selp.u16 	%rs4, 1, 0, %p1;
	st.global.u8 	[%rd2], %rs4;
	ret;

}
	// .globl	_Z4hgtuPb6__halfS0_
.visible .entry _Z4hgtuPb6__halfS0_(
	.param .u64 .ptr .align 1 _Z4hgtuPb6__halfS0__param_0,
	.param .align 2 .b8 _Z4hgtuPb6__halfS0__param_1[2],
	.param .align 2 .b8 _Z4hgtuPb6__halfS0__param_2[2]
)
{
	.reg .pred 	%p<2>;
	.reg .b16 	%rs<5>;
	.reg .b64 	%rd<3>;

	ld.param.u16 	%rs2, [_Z4hgtuPb6__halfS0__param_1];
	ld.param.u16 	%rs3, [_Z4hgtuPb6__halfS0__param_2];
	ld.param.u64 	%rd1, [_Z4hgtuPb6__halfS0__param_0];
	cvta.to.global.u64 	%rd2, %rd1;
	// begin inline asm
	{ .reg .pred __$temp3;
  setp.gtu.f16  __$temp3, %rs2, %rs3;
  selp.u16 %rs1, 1, 0, __$temp3;}
	// end inline asm
	setp.ne.s16 	%p1, %rs1, 0;
	selp.u16 	%rs4, 1, 0, %p1;
	st.global.u8 	[%rd2], %rs4;
	ret;

}
	// .globl	_Z4hleuPb6__halfS0_
.visible .entry _Z4hleuPb6__halfS0_(
	.param .u64 .ptr .align 1 _Z4hleuPb6__halfS0__param_0,
	.param .align 2 .b8 _Z4hleuPb6__halfS0__param_1[2],
	.param .align 2 .b8 _Z4hleuPb6__halfS0__param_2[2]
)
{
	.reg .pred 	%p<2>;
	.reg .b16 	%rs<5>;
	.reg .b64 	%rd<3>;

	ld.param.u16 	%rs2, [_Z4hleuPb6__halfS0__param_1];
	ld.param.u16 	%rs3, [_Z4hleuPb6__halfS0__param_2];
	ld.param.u64 	%rd1, [_Z4hleuPb6__halfS0__param_0];
	cvta.to.global.u64 	%rd2, %rd1;
	// begin inline asm
	{ .reg .pred __$temp3;
  setp.leu.f16  __$temp3, %rs2, %rs3;
  selp.u16 %rs1, 1, 0, __$temp3;}
	// end inline asm
	setp.ne.s16 	%p1, %rs1, 0;
	selp.u16 	%rs4, 1, 0, %p1;
	st.global.u8 	[%rd2], %rs4;
	ret;

}
	// .globl	_Z4hltuPb6__halfS0_
.visible .entry _Z4hltuPb6__halfS0_(
	.param .u64 .ptr .align 1 _Z4hltuPb6__halfS0__param_0,
	.param .align 2 .b8 _Z4hltuPb6__halfS0__param_1[2],
	.param .align 2 .b8 _Z4hltuPb6__halfS0__param_2[2]
)
{
	.reg .pred 	%p<2>;
	.reg .b16 	%rs<5>;
	.reg .b64 	%rd<3>;

	ld.param.u16 	%rs2, [_Z4hltuPb6__halfS0__param_1];
	ld.param.u16 	%rs3, [_Z4hltuPb6__halfS0__param_2];
	ld.param.u64 	%rd1, [_Z4hltuPb6__halfS0__param_0];
	cvta.to.global.u64 	%rd2, %rd1;
	// begin inline asm
	{ .reg .pred __$temp3;
  setp.ltu.f16  __$temp3, %rs2, %rs3;
  selp.u16 %rs1, 1, 0, __$temp3;}
	// end inline asm
	setp.ne.s16 	%p1, %rs1, 0;
	selp.u16 	%rs4, 1, 0, %p1;
	st.global.u8 	[%rd2], %rs4;
	ret;

}
	// .globl	_Z4hneuPb6__halfS0_
.visible .entry _Z4hneuPb6__halfS0_(
	.param .u64 .ptr .align 1 _Z4hneuPb6__halfS0__param_0,
	.param .align 2 .b8 _Z4hneuPb6__halfS0__param_1[2],
	.param .align 2 .b8 _Z4hneuPb6__halfS0__param_2[2]
)
{
	.reg .pred 	%p<2>;
	.reg .b16 	%rs<5>;
	.reg .b64 	%rd<3>;

	ld.param.u16 	%rs2, [_Z4hneuPb6__halfS0__param_1];
	ld.param.u16 	%rs3, [_Z4hneuPb6__halfS0__param_2];
	ld.param.u64 	%rd1, [_Z4hneuPb6__halfS0__param_0];
	cvta.to.global.u64 	%rd2, %rd1;
	// begin inline asm
	{ .reg .pred __$temp3;
  setp.neu.f16  __$temp3, %rs2, %rs3;
  selp.u16 %rs1, 1, 0, __$temp3;}
	// end inline asm
	setp.ne.s16 	%p1, %rs1, 0;
	selp.u16 	%rs4, 1, 0, %p1;
	st.global.u8 	[%rd2], %rs4;
	ret;

}
	// .globl	_Z6_hceilPf6__half
.visible .entry _Z6_hceilPf6__half(
	.param .u64 .ptr .align 1 _Z6_hceilPf6__half_param_0,
	.param .align 2 .b8 _Z6_hceilPf6__half_param_1[2]
)
{
	.reg .b16 	%rs<4>;
	.reg .b32 	%f<2>;
	.reg .b64 	%rd<3>;

	ld.param.u16 	%rs2, [_Z6_hceilPf6__half_param_1];
	ld.param.u64 	%rd1, [_Z6_hceilPf6__half_param_0];
	cvta.to.global.u64 	%rd2, %rd1;
	// begin inline asm
	cvt.rpi.f16.f16 %rs1, %rs2;
	// end inline asm
	// begin inline asm
	{  cvt.f32.f16 %f1, %rs1;}

	// end inline asm
	st.global.f32 	[%rd2], %f1;
	ret;

}
	// .globl	_Z5_hcosPf6__half
.visible .entry _Z5_hcosPf6__half(
	.param .u64 .ptr .align 1 _Z5_hcosPf6__half_param_0,
	.param .align 2 .b8 _Z5_hcosPf6__half_param_1[2]
)
{
	.reg .pred 	%p<3>;
	.reg .b16 	%rs<7>;
	.reg .b32 	%r<5>;
	.reg .b32 	%f<21>;
	.reg .b64 	%rd<3>;

	ld.param.u16 	%rs4, [_Z5_hcosPf6__half_param_1];
	ld.param.u64 	%rd1, [_Z5_hcosPf6__half_param_0];
	cvta.to.global.u64 	%rd2, %rd1;
	// begin inline asm
	{  cvt.f32.f16 %f1, %rs4;}

	// end inline asm
	fma.rn.f32 	%f4, %f1, 0f3F22F983, 0f4B400000;
	mov.b32 	%r1, %f4;
	mov.f32 	%f5, 0f4B400000;
	sub.rn.f32 	%f6, %f4, %f5;
	fma.rn.f32 	%f7, %f6, 0fBFC90FDA, %f1;
	fma.rn.f32 	%f8, %f6, 0fB3A22168, %f7;
	add.s32 	%r2, %r1, 1;
	mul.f32 	%f9, %f8, %f8;
	and.b32  	%r3, %r1, 1;
	setp.eq.b32 	%p1, %r3, 1;
	selp.f32 	%f10, 0fB94CA1F9, 0f37CCF5CE, %p1;
	selp.f32 	%f11, 0f3C08839E, 0fBAB6061A, %p1;
	selp.f32 	%f12, 0fBE2AAAA3, 0f3D2AAAA5, %p1;
	selp.f32 	%f13, 0f00000000, 0fBF000000, %p1;
	selp.f32 	%f14, %f8, %f9, %p1;
	selp.f32 	%f15, %f8, 0f3F800000, %p1;
	fma.rn.f32 	%f16, %f10, %f9, %f11;
	fma.rn.f32 	%f17, %f16, %f9, %f12;
	fma.rn.f32 	%f18, %f17, %f9, %f13;
	fma.rn.f32 	%f19, %f18, %f14, %f15;
	and.b32  	%r4, %r2, 2;
	setp.eq.s32 	%p2, %r4, 0;
	neg.f32 	%f20, %f19;
	selp.f32 	%f2, %f19, %f20, %p2;
	// begin inline asm
	{  cvt.rn.f16.f32 %rs3, %f2;}

	// end inline asm
	// begin inline asm
	{
	  .reg.b16 i,r;        
	  mov.b16 r, %rs3;       
	  mov.b16 i, %rs4;       
	  abs.f16 i, i;        
	{.reg.b16 spc, ulp, p;
  mov.b16 spc,0X2B7CU;
  mov.b16 ulp,0x1000U;
  set.eq.f16.f16 p,i, spc;
  fma.rn.f16 r,p,ulp,r;
}
  mov.b16 %rs3, r;       
}

	// end inline asm
	// begin inline asm
	{  cvt.f32.f16 %f3, %rs3;}

	// end inline asm
	st.global.f32 	[%rd2], %f3;
	ret;

}
	// .globl	_Z5_hexpPf6__half
.visible .entry _Z5_hexpPf6__half(
	.param .u64 .ptr .align 1 _Z5_hexpPf6__half_param_0,
	.param .align 2 .b8 _Z5_hexpPf6__half_param_1[2]
)
{
	.reg .b16 	%rs<4>;
	.reg .b32 	%f<2>;
	.reg .b64 	%rd<3>;

	ld.param.u16 	%rs2, [_Z5_hexpPf6__half_param_1];
	ld.param.u64 	%rd1, [_Z5_hexpPf6__half_param_0];
	cvta.to.global.u64 	%rd2, %rd1;
	// begin inline asm
	{.reg.b32         f, C, nZ;       
 .reg.b16         h,r;            
  mov.b16         h,%rs2;           
  cvt.f32.f16     f,h;            
  mov.b32         C, 0x3fb8aa3bU; 
  mov.b32         nZ, 0x80000000U;
  fma.rn.f32      f,f,C,nZ;       
  ex2.approx.ftz.f32  f,f;        
  cvt.rn.f16.f32      r,f;        
{.reg.b16 spc, ulp, p;
  mov.b16 spc,0X1F79U;
  mov.b16 ulp,0x9400U;
  set.eq.f16.f16 p,h, spc;
  fma.rn.f16 r,p,ulp,r;
}
{.reg.b16 spc, ulp, p;
  mov.b16 spc,0X25CFU;
  mov.b16 ulp,0x9400U;
  set.eq.f16.f16 p,h, spc;
  fma.rn.f16 r,p,ulp,r;
}
{.reg.b16 spc, ulp, p;
  mov.b16 spc,0XC13BU;
  mov.b16 ulp,0x0400U;
  set.eq.f16.f16 p,h, spc;
  fma.rn.f16 r,p,ulp,r;
}
{.reg.b16 spc, ulp, p;
  mov.b16 spc,0XC1EFU;
  mov.b16 ulp,0x0200U;
  set.eq.f16.f16 p,h, spc;
  fma.rn.f16 r,p,ulp,r;
}
  mov.b16         %rs1,r;           
}
	// end inline asm
	// begin inline asm
	{  cvt.f32.f16 %f1, %rs1;}

	// end inline asm
	st.global.f32 	[%rd2], %f1;
	ret;

}
	// .globl	_Z7_hexp10Pf6__half
.visible .entry _Z7_hexp10Pf6__half(
	.param .u64 .ptr .align 1 _Z7_hexp10Pf6__half_param_0,
	.param .align 2 .b8 _Z7_hexp10Pf6__half_param_1[2]
)
{
	.reg .b16 	%rs<4>;
	.reg .b32 	%f<2>;
	.reg .b64 	%rd<3>;

	ld.param.u16 	%rs2, [_Z7_hexp10Pf6__half_param_1];
	ld.param.u64 	%rd1, [_Z7_hexp10Pf6__half_param_0];
	cvta.to.global.u64 	%rd2, %rd1;
	// begin inline asm
	{.reg.b16         h,r;            
 .reg.b32         f, C, nZ;       
  mov.b16         h, %rs2;          
  cvt.f32.f16     f, h;           
  mov.b32         C, 0x40549A78U; 
  mov.b32         nZ, 0x80000000U;
  fma.rn.f32      f,f,C,nZ;       
  ex2.approx.ftz.f32  f, f;       
  cvt.rn.f16.f32      r, f;       
{.reg.b16 spc, ulp, p;
  mov.b16 spc,0x34DEU;
  mov.b16 ulp,0x9800U;
  set.eq.f16.f16 p,h, spc;
  fma.rn.f16 r,p,ulp,r;
}
{.reg.b16 spc, ulp, p;
  mov.b16 spc,0x9766U;
  mov.b16 ulp,0x9000U;
  set.eq.f16.f16 p,h, spc;
  fma.rn.f16 r,p,ulp,r;
}
{.reg.b16 spc, ulp, p;
  mov.b16 spc,0x9972U;
  mov.b16 ulp,0x1000U;
  set.eq.f16.f16 p,h, spc;
  fma.rn.f16 r,p,ulp,r;
}
{.reg.b16 spc, ulp, p;
  mov.b16 spc,0xA5C4U;
  mov.b16 ulp,0x1000U;
  set.eq.f16.f16 p,h, spc;
  fma.rn.f16 r,p,ulp,r;
}
{.reg.b16 spc, ulp, p;
  mov.b16 spc,0xBF0AU;
  mov.b16 ulp,0x8100U;
  set.eq.f16.f16 p,h, spc;
  fma.rn.f16 r,p,ulp,r;
}
  mov.b16         %rs1, r;          
}
	// end inline asm
	// begin inline asm
	{  cvt.f32.f16 %f1, %rs1;}

	// end inline asm
	st.global.f32 	[%rd2], %f1;
	ret;

}
	// .globl	_Z6_hexp2Pf6__half
.visible .entry _Z6_hexp2Pf6__half(
	.param .u64 .ptr .align 1 _Z6_hexp2Pf6__half_param_0,
	.param .align 2 .b8 _Z6_hexp2Pf6__half_param_1[2]
)
{
	.reg .b16 	%rs<4>;
	.reg .b32 	%f<2>;
	.reg .b64 	%rd<3>;

	ld.param.u16 	%rs2, [_Z6_hexp2Pf6__half_param_1];
	ld.param.u64 	%rd1, [_Z6_hexp2Pf6__half_param_0];
	cvta.to.global.u64 	%rd2, %rd1;
	// begin inline asm
	{.reg.b32         f, ULP;         
 .reg.b16         r;              
  mov.b16         r,%rs2;           
  cvt.f32.f16     f,r;            
  ex2.approx.ftz.f32      f,f;    
  mov.b32         ULP, 0x33800000U;
  fma.rn.f32      f,f,ULP,f;      
  cvt.rn.f16.f32      r,f;        
  mov.b16         %rs1,r;           
}
	// end inline asm
	// begin inline asm
	{  cvt.f32.f16 %f1, %rs1;}

	// end inline asm
	st.global.f32 	[%rd2], %f1;
	ret;

}
	// .globl	_Z7_hfloorPf6__half
.visible .entry _Z7_hfloorPf6__half(
	.param .u64 .ptr .align 1 _Z7_hfloorPf6__half_param_0,
	.param .align 2 .b8 _Z7_hfloorPf6__half_param_1[2]
)
{
	.reg .b16 	%rs<4>;
	.reg .b32 	%f<2>;
	.reg .b64 	%rd<3>;

	ld.param.u16 	%rs2, [_Z7_hfloorPf6__half_param_1];
	ld.param.u64 	%rd1, [_Z7_hfloorPf6__half_param_0];
	cvta.to.global.u64 	%rd2, %rd1;
	// begin inline asm
	cvt.rmi.f16.f16 %rs1, %rs2;
	// end inline asm
	// begin inline asm
	{  cvt.f32.f16 %f1, %rs1;}

	// end inline asm
	st.global.f32 	[%rd2], %f1;
	ret;

}
	// .globl	_Z5_hlogPf6__half
.visible .entry _Z5_hlogPf6__half(
	.param .u64 .ptr .align 1 _Z5_hlogPf6__half_param_0,
	.param .align 2 .b8 _Z5_hlogPf6__half_param_1[2]
)
{
	.reg .b16 	%rs<4>;
	.reg .b32 	%f<2>;
	.reg .b64 	%rd<3>;

	ld.param.u16 	%rs2, [_Z5_hlogPf6__half_param_1];
	ld.param.u64 	%rd1, [_Z5_hlogPf6__half_param_0];
	cvta.to.global.u64 	%rd2, %rd1;
	// begin inline asm
	{.reg.b32         f, C;           
 .reg.b16         r,h;            
  mov.b16         h,%rs2;           
  cvt.f32.f16     f,h;            
  lg2.approx.ftz.f32  f,f;        
  mov.b32         C, 0x3f317218U;  
  mul.f32         f,f,C;          
  cvt.rn.f16.f32      r,f;        
{.reg.b16 spc, ulp, p;
  mov.b16 spc,0X160DU;
  mov.b16 ulp,0x9C00U;
  set.eq.f16.f16 p,h, spc;
  fma.rn.f16 r,p,ulp,r;
}
{.reg.b16 spc, ulp, p;
  mov.b16 spc,0X3BFEU;
  mov.b16 ulp,0x8010U;
  set.eq.f16.f16 p,h, spc;
  fma.rn.f16 r,p,ulp,r;
}
{.reg.b16 spc, ulp, p;
  mov.b16 spc,0X3C0BU;
  mov.b16 ulp,0x8080U;
  set.eq.f16.f16 p,h, spc;
  fma.rn.f16 r,p,ulp,r;
}
{.reg.b16 spc, ulp, p;
  mov.b16 spc,0X6051U;
  mov.b16 ulp,0x1C00U;
  set.eq.f16.f16 p,h, spc;
  fma.rn.f16 r,p,ulp,r;
}
  mov.b16         %rs1,r;           
}
	// end inline asm
	// begin inline asm
	{  cvt.f32.f16 %f1, %rs1;}

	// end inline asm
	st.global.f32 	[%rd2], %f1;
	ret;

}
	// .globl	_Z7_hlog10Pf6__half
.visible .entry _Z7_hlog10Pf6__half(
	.param .u64 .ptr .align 1 _Z7_hlog10Pf6__half_param_0,
	.param .align 2 .b8 _Z7_hlog10Pf6__half_param_1[2]
)
{
	.reg .b16 	%rs<4>;
	.reg .b32 	%f<2>;
	.reg .b64 	%rd<3>;

	ld.param.u16 	%rs2, [_Z7_hlog10Pf6__half_param_1];
	ld.param.u64 	%rd1, [_Z7_hlog10Pf6__half_param_0];
	cvta.to.global.u64 	%rd2, %rd1;
	// begin inline asm
	{.reg.b16         h, r;           
 .reg.b32         f, C;           
  mov.b16         h, %rs2;          
  cvt.f32.f16     f, h;           
  lg2.approx.ftz.f32  f, f;       
  mov.b32         C, 0x3E9A209BU; 
  mul.f32         f,f,C;          
  cvt.rn.f16.f32      r, f;       
{.reg.b16 spc, ulp, p;
  mov.b16 spc,0x338FU;
  mov.b16 ulp,0x1000U;
  set.eq.f16.f16 p,h, spc;
  fma.rn.f16 r,p,ulp,r;
}
{.reg.b16 spc, ulp, p;
  mov.b16 spc,0x33F8U;
  mov.b16 ulp,0x9000U;
  set.eq.f16.f16 p,h, spc;
  fma.rn.f16 r,p,ulp,r;
}
{.reg.b16 spc, ulp, p;
  mov.b16 spc,0x57E1U;
  mov.b16 ulp,0x9800U;
  set.eq.f16.f16 p,h, spc;
  fma.rn.f16 r,p,ulp,r;
}
{.reg.b16 spc, ulp, p;
  mov.b16 spc,0x719DU;
  mov.b16 ulp,0x9C00U;
  set.eq.f16.f16 p,h, spc;
  fma.rn.f16 r,p,ulp,r;
}
  mov.b16         %rs1, r;          
}
	// end inline asm
	// begin inline asm
	{  cvt.f32.f16 %f1, %rs1;}

	// end inline asm
	st.global.f32 	[%rd2], %f1;
	ret;

}
	// .globl	_Z6_hlog2Pf6__half
.visible .entry _Z6_hlog2Pf6__half(
	.param .u64 .ptr .align 1 _Z6_hlog2Pf6__half_param_0,
	.param .align 2 .b8 _Z6_hlog2Pf6__half_param_1[2]
)
{
	.reg .b16 	%rs<4>;
	.reg .b32 	%f<2>;
	.reg .b64 	%rd<3>;

	ld.param.u16 	%rs2, [_Z6_hlog2Pf6__half_param_1];
	ld.param.u64 	%rd1, [_Z6_hlog2Pf6__half_param_0];
	cvta.to.global.u64 	%rd2, %rd1;
	// begin inline asm
	{.reg.b16         h, r;           
 .reg.b32         f;              
  mov.b16         h, %rs2;          
  cvt.f32.f16     f, h;           
  lg2.approx.ftz.f32  f, f;       
  cvt.rn.f16.f32      r, f;       
{.reg.b16 spc, ulp, p;
  mov.b16 spc,0xA2E2U;
  mov.b16 ulp,0x8080U;
  set.eq.f16.f16 p,r, spc;
  fma.rn.f16 r,p,ulp,r;
}
{.reg.b16 spc, ulp, p;
  mov.b16 spc,0xBF46U;
  mov.b16 ulp,0x9400U;
  set.eq.f16.f16 p,r, spc;
  fma.rn.f16 r,p,ulp,r;
}
  mov.b16         %rs1, r;          
}
	// end inline asm
	// begin inline asm
	{  cvt.f32.f16 %f1, %rs1;}

	// end inline asm
	st.global.f32 	[%rd2], %f1;
	ret;

}
	// .globl	_Z5_hrcpPf6__half
.visible .entry _Z5_hrcpPf6__half(
	.param .u64 .ptr .align 1 _Z5_hrcpPf6__half_param_0,
	.param .align 2 .b8 _Z5_hrcpPf6__half_param_1[2]
)
{
	.reg .b16 	%rs<4>;
	.reg .b32 	%f<2>;
	.reg .b64 	%rd<3>;

	ld.param.u16 	%rs2, [_Z5_hrcpPf6__half_param_1];
	ld.param.u64 	%rd1, [_Z5_hrcpPf6__half_param_0];
	cvta.to.global.u64 	%rd2, %rd1;
	// begin inline asm
	{.reg.b32         f;        
 .reg.b16         r;        
  mov.b16         r,%rs2;     
  cvt.f32.f16     f,r;      
  rcp.approx.ftz.f32   f,f;  
  cvt.rn.f16.f32      r,f;  
  mov.b16         %rs1,r;     
}
	// end inline asm
	// begin inline asm
	{  cvt.f32.f16 %f1, %rs1;}

	// end inline asm
	st.global.f32 	[%rd2], %f1;
	ret;

}
	// .globl	_Z6_hrintPf6__half
.visible .entry _Z6_hrintPf6__half(
	.param .u64 .ptr .align 1 _Z6_hrintPf6__half_param_0,
	.param .align 2 .b8 _Z6_hrintPf6__half_param_1[2]
)
{
	.reg .b16 	%rs<4>;
	.reg .b32 	%f<2>;
	.reg .b64 	%rd<3>;

	ld.param.u16 	%rs2, [_Z6_hrintPf6__half_param_1];
	ld.param.u64 	%rd1, [_Z6_hrintPf6__half_param_0];
	cvta.to.global.u64 	%rd2, %rd1;
	// begin inline asm
	cvt.rni.f16.f16 %rs1, %rs2;
	// end inline asm
	// begin inline asm
	{  cvt.f32.f16 %f1, %rs1;}

	// end inline asm
	st.global.f32 	[%rd2], %f1;
	ret;

}
	// .globl	_Z7_hrsqrtPf6__half
.visible .entry _Z7_hrsqrtPf6__half(
	.param .u64 .ptr .align 1 _Z7_hrsqrtPf6__half_param_0,
	.param .align 2 .b8 _Z7_hrsqrtPf6__half_param_1[2]
)
{
	.reg .b16 	%rs<4>;
	.reg .b32 	%f<2>;
	.reg .b64 	%rd<3>;

	ld.param.u16 	%rs2, [_Z7_hrsqrtPf6__half_param_1];
	ld.param.u64 	%rd1, [_Z7_hrsqrtPf6__half_param_0];
	cvta.to.global.u64 	%rd2, %rd1;
	// begin inline asm
	{.reg.b32         f;        
 .reg.b16         r;        
  mov.b16         r,%rs2;     
  cvt.f32.f16     f,r;      
  rsqrt.approx.ftz.f32   f,f;  
  cvt.rn.f16.f32      r,f;  
  mov.b16         %rs1,r;     
}
	// end inline asm
	// begin inline asm
	{  cvt.f32.f16 %f1, %rs1;}

	// end inline asm
	st.global.f32 	[%rd2], %f1;
	ret;

}
	// .globl	_Z5_hsinPf6__half
.visible .entry _Z5_hsinPf6__half(
	.param .u64 .ptr .align 1 _Z5_hsinPf6__half_param_0,
	.param .align 2 .b8 _Z5_hsinPf6__half_param_1[2]
)
{
	.reg .pred 	%p<3>;
	.reg .b16 	%rs<7>;
	.reg .b32 	%r<4>;
	.reg .b32 	%f<21>;
	.reg .b64 	%rd<3>;

	ld.param.u16 	%rs4, [_Z5_hsinPf6__half_param_1];
	ld.param.u64 	%rd1, [_Z5_hsinPf6__half_param_0];
	cvta.to.global.u64 	%rd2, %rd1;
	// begin inline asm
	{  cvt.f32.f16 %f1, %rs4;}

	// end inline asm
	fma.rn.f32 	%f4, %f1, 0f3F22F983, 0f4B400000;
	mov.b32 	%r1, %f4;
	mov.f32 	%f5, 0f4B400000;
	sub.rn.f32 	%f6, %f4, %f5;
	fma.rn.f32 	%f7, %f6, 0fBFC90FDA, %f1;
	fma.rn.f32 	%f8, %f6, 0fB3A22168, %f7;
	mul.f32 	%f9, %f8, %f8;
	and.b32  	%r2, %r1, 1;
	setp.eq.b32 	%p1, %r2, 1;
	selp.f32 	%f10, 0f37CCF5CE, 0fB94CA1F9, %p1;
	selp.f32 	%f11, 0fBAB6061A, 0f3C08839E, %p1;
	selp.f32 	%f12, 0f3D2AAAA5, 0fBE2AAAA3, %p1;
	selp.f32 	%f13, 0fBF000000, 0f00000000, %p1;
	selp.f32 	%f14, %f9, %f8, %p1;
	selp.f32 	%f15, 0f3F800000, %f8, %p1;
	fma.rn.f32 	%f16, %f10, %f9, %f11;
	fma.rn.f32 	%f17, %f16, %f9, %f12;
	fma.rn.f32 	%f18, %f17, %f9, %f13;
	fma.rn.f32 	%f19, %f18, %f14, %f15;
	and.b32  	%r3, %r1, 2;
	setp.eq.s32 	%p2, %r3, 0;
	neg.f32 	%f20, %f19;
	selp.f32 	%f2, %f19, %f20, %p2;
	// begin inline asm
	{  cvt.rn.f16.f32 %rs3, %f2;}

	// end inline asm
	// begin inline asm
	{
	  .reg.b16 i,r,t;     
	  mov.b16 r, %rs3;      
	  mov.b16 i, %rs4;      
	  and.b16 t, r, 0x8000U; 
	  abs.f16 r, r;   
	  abs.f16 i, i;   
	{.reg.b16 spc, ulp, p;
  mov.b16 spc,0X32B3U;
  mov.b16 ulp,0x0800U;
  set.eq.f16.f16 p,i, spc;
  fma.rn.f16 r,p,ulp,r;
}
{.reg.b16 spc, ulp, p;
  mov.b16 spc,0X5CB0U;
  mov.b16 ulp,0x9000U;
  set.eq.f16.f16 p,i, spc;
  fma.rn.f16 r,p,ulp,r;
}
  or.b16  r,r,t;      
	  mov.b16 %rs3, r;      
}

	// end inline asm
	// begin inline asm
	{  cvt.f32.f16 %f3, %rs3;}

	// end inline asm
	st.global.f32 	[%rd2], %f3;
	ret;

}
	// .globl	_Z6_hsqrtPf6__half
.visible .entry _Z6_hsqrtPf6__half(
	.param .u64 .ptr .align 1 _Z6_hsqrtPf6__half_param_0,
	.param .align 2 .b8 _Z6_hsqrtPf6__half_param_1[2]
)
{
	.reg .b16 	%rs<4>;
	.reg .b32 	%f<2>;
	.reg .b64 	%rd<3>;

	ld.param.u16 	%rs2, [_Z6_hsqrtPf6__half_param_1];
	ld.param.u64 	%rd1, [_Z6_hsqrtPf6__half_param_0];
	cvta.to.global.u64 	%rd2, %rd1;
	// begin inline asm
	{.reg.b32         f;        
 .reg.b16         r;        
  mov.b16         r,%rs2;     
  cvt.f32.f16     f,r;      
  sqrt.approx.ftz.f32   f,f;  
  cvt.rn.f16.f32      r,f;  
  mov.b16         %rs1,r;     
}
	// end inline asm
	// begin inline asm
	{  cvt.f32.f16 %f1, %rs1;}

	// end inline asm
	st.global.f32 	[%rd2], %f1;
	ret;

}
	// .globl	_Z7_htruncPf6__half
.visible .entry _Z7_htruncPf6__half(
	.param .u64 .ptr .align 1 _Z7_htruncPf6__half_param_0,
	.param .align 2 .b8 _Z7_htruncPf6__half_param_1[2]
)
{
	.reg .b16 	%rs<4>;
	.reg .b32 	%f<2>;
	.reg .b64 	%rd<3>;

	ld.param.u16 	%rs2, [_Z7_htruncPf6__half_param_1];
	ld.param.u64 	%rd1, [_Z7_htruncPf6__half_param_0];
	cvta.to.global.u64 	%rd2, %rd1;
	// begin inline asm
	cvt.rzi.f16.f16 %rs1, %rs2;
	// end inline asm
	// begin inline asm
	{  cvt.f32.f16 %f1, %rs1;}

	// end inline asm
	st.global.f32 	[%rd2], %f1;
	ret;

}


// ===== COMPILED SASS (sm_100) =====

	.target	sm_100

	.elftype	@"ET_EXEC"


//--------------------- .note.nv.tkinfo           --------------------------
	.section	.note.nv.tkinfo,"",@"SHT_NOTE"
	.sectionflags	@"SHF_NOTE_NV_TKINFO"
	.tkinfo
        /*0018*/ 	.word	0x00000002
        /*0030*/ 	.string	""
        /*0030*/ 	.string	"ptxas"
        /*0030*/ 	.string	"Cuda compilation tools, release 13.0, V13.0.88"
        /*0030*/ 	.string	"Build cuda_13.0.r13.0/compiler.36424714_0"
        /*0030*/ 	.string	"-arch sm_100 -m 64 "



//--------------------- .note.nv.cuinfo           --------------------------
	.section	.note.nv.cuinfo,"",@"SHT_NOTE"
	.sectionflags	@"SHF_NOTE_NV_CUINFO"
        /*0018*/ 	.short	0x0002
        /*001a*/ 	.short	0x0064
        /*001c*/ 	.short	0x0082
	.zero		2


//--------------------- .nv.info                  --------------------------
	.section	.nv.info,"",@"SHT_CUDA_INFO"
	.align	4


	//----- nvinfo : EIATTR_REGCOUNT
	.align		4
        /*0000*/ 	.byte	0x04, 0x2f
        /*0002*/ 	.short	(.L_1 - .L_0)
	.align		4
.L_0:
        /*0004*/ 	.word	index@(_Z8hadd_satPf6__halfS0_)
        /*0008*/ 	.word	0x00000008


	//----- nvinfo : EIATTR_FRAME_SIZE
	.align		4
.L_1:
        /*000c*/ 	.byte	0x04, 0x11
        /*000e*/ 	.short	(.L_3 - .L_2)
	.align		4
.L_2:
        /*0010*/ 	.word	index@(_Z8hadd_satPf6__halfS0_)
        /*0014*/ 	.word	0x00000000


	//----- nvinfo : EIATTR_REGCOUNT
	.align		4
.L_3:
        /*0018*/ 	.byte	0x04, 0x2f
        /*001a*/ 	.short	(.L_5 - .L_4)
	.align		4
.L_4:
        /*001c*/ 	.word	index@(_Z8hfma_satPf6__halfS0_S0_)
        /*0020*/ 	.word	0x00000008


	//----- nvinfo : EIATTR_FRAME_SIZE
	.align		4
.L_5:
        /*0024*/ 	.byte	0x04, 0x11
        /*0026*/ 	.short	(.L_7 - .L_6)
	.align		4
.L_6:
        /*0028*/ 	.word	index@(_Z8hfma_satPf6__halfS0_S0_)
        /*002c*/ 	.word	0x00000000


	//----- nvinfo : EIATTR_REGCOUNT
	.align		4
.L_7:
        /*0030*/ 	.byte	0x04, 0x2f
        /*0032*/ 	.short	(.L_9 - .L_8)
	.align		4
.L_8:
        /*0034*/ 	.word	index@(_Z8hmul_satPf6__halfS0_)
        /*0038*/ 	.word	0x00000008


	//----- nvinfo : EIATTR_FRAME_SIZE
	.align		4
.L_9:
        /*003c*/ 	.byte	0x04, 0x11
        /*003e*/ 	.short	(.L_11 - .L_10)
	.align		4
.L_10:
        /*0040*/ 	.word	index@(_Z8hmul_satPf6__halfS0_)
        /*0044*/ 	.word	0x00000000


	//----- nvinfo : EIATTR_REGCOUNT
	.align		4
.L_11:
        /*0048*/ 	.byte	0x04, 0x2f
        /*004a*/ 	.short	(.L_13 - .L_12)
	.align		4
.L_12:
        /*004c*/ 	.word	index@(_Z8hsub_satPf6__halfS0_)
        /*0050*/ 	.word	0x00000008


	//----- nvinfo : EIATTR_FRAME_SIZE
	.align		4
.L_13:
        /*0054*/ 	.byte	0x04, 0x11
        /*0056*/ 	.short	(.L_15 - .L_14)
	.align		4
.L_14:
        /*0058*/ 	.word	index@(_Z8hsub_satPf6__halfS0_)
        /*005c*/ 	.word	0x00000000


	//----- nvinfo : EIATTR_REGCOUNT
	.align		4
.L_15:
        /*0060*/ 	.byte	0x04, 0x2f
        /*0062*/ 	.short	(.L_17 - .L_16)
	.align		4
.L_16:
        /*0064*/ 	.word	index@(_Z4hequPb6__halfS0_)
        /*0068*/ 	.word	0x00000008


	//----- nvinfo : EIATTR_FRAME_SIZE
	.align		4
.L_17:
        /*006c*/ 	.byte	0x04, 0x11
        /*006e*/ 	.short	(.L_19 - .L_18)
	.align		4
.L_18:
        /*0070*/ 	.word	index@(_Z4hequPb6__halfS0_)
        /*0074*/ 	.word	0x00000000


	//----- nvinfo : EIATTR_REGCOUNT
	.align		4
.L_19:
        /*0078*/ 	.byte	0x04, 0x2f
        /*007a*/ 	.short	(.L_21 - .L_20)
	.align		4
.L_20:
        /*007c*/ 	.word	index@(_Z4hgeuPb6__halfS0_)
        /*0080*/ 	.word	0x00000008


	//----- nvinfo : EIATTR_FRAME_SIZE
	.align		4
.L_21:
        /*0084*/ 	.byte	0x04, 0x11
        /*0086*/ 	.short	(.L_23 - .L_22)
	.align		4
.L_22:
        /*0088*/ 	.word	index@(_Z4hgeuPb6__halfS0_)
        /*008c*/ 	.word	0x00000000


	//----- nvinfo : EIATTR_REGCOUNT
	.align		4
.L_23:
        /*0090*/ 	.byte	0x04, 0x2f
        /*0092*/ 	.short	(.L_25 - .L_24)
	.align		4
.L_24:
        /*0094*/ 	.word	index@(_Z4hgtuPb6__halfS0_)
        /*0098*/ 	.word	0x00000008


	//----- nvinfo : EIATTR_FRAME_SIZE
	.align		4
.L_25:
        /*009c*/ 	.byte	0x04, 0x11
        /*009e*/ 	.short	(.L_27 - .L_26)
	.align		4
.L_26:
        /*00a0*/ 	.word	index@(_Z4hgtuPb6__halfS0_)
        /*00a4*/ 	.word	0x00000000


	//----- nvinfo : EIATTR_REGCOUNT
	.align		4
.L_27:
        /*00a8*/ 	.byte	0x04, 0x2f
        /*00aa*/ 	.short	(.L_29 - .L_28)
	.align		4
.L_28:
        /*00ac*/ 	.word	index@(_Z4hleuPb6__halfS0_)
        /*00b0*/ 	.word	0x00000008


	//----- nvinfo : EIATTR_FRAME_SIZE
	.align		4
.L_29:
        /*00b4*/ 	.byte	0x04, 0x11
        /*00b6*/ 	.short	(.L_31 - .L_30)
	.align		4
.L_30:
        /*00b8*/ 	.word	index@(_Z4hleuPb6__halfS0_)
        /*00bc*/ 	.word	0x00000000


	//----- nvinfo : EIATTR_REGCOUNT
	.align		4
.L_31:
        /*00c0*/ 	.byte	0x04, 0x2f
        /*00c2*/ 	.short	(.L_33 - .L_32)
	.align		4
.L_32:
        /*00c4*/ 	.word	index@(_Z4hltuPb6__halfS0_)
        /*00c8*/ 	.word	0x00000008


	//----- nvinfo : EIATTR_FRAME_SIZE
	.align		4
.L_33:
        /*00cc*/ 	.byte	0x04, 0x11
        /*00ce*/ 	.short	(.L_35 - .L_34)
	.align		4
.L_34:
        /*00d0*/ 	.word	index@(_Z4hltuPb6__halfS0_)
        /*00d4*/ 	.word	0x00000000


	//----- nvinfo : EIATTR_REGCOUNT
	.align		4
.L_35:
        /*00d8*/ 	.byte	0x04, 0x2f
        /*00da*/ 	.short	(.L_37 - .L_36)
	.align		4
.L_36:
        /*00dc*/ 	.word	index@(_Z4hneuPb6__halfS0_)
        /*00e0*/ 	.word	0x00000008


	//----- nvinfo : EIATTR_FRAME_SIZE
	.align		4
.L_37:
        /*00e4*/ 	.byte	0x04, 0x11
        /*00e6*/ 	.short	(.L_39 - .L_38)
	.align		4
.L_38:
        /*00e8*/ 	.word	index@(_Z4hneuPb6__halfS0_)
        /*00ec*/ 	.word	0x00000000


	//----- nvinfo : EIATTR_REGCOUNT
	.align		4
.L_39:
        /*00f0*/ 	.byte	0x04, 0x2f
        /*00f2*/ 	.short	(.L_41 - .L_40)
	.align		4
.L_40:
        /*00f4*/ 	.word	index@(_Z6_hceilPf6__half)
        /*00f8*/ 	.word	0x00000008


	//----- nvinfo : EIATTR_FRAME_SIZE
	.align		4
.L_41:
        /*00fc*/ 	.byte	0x04, 0x11
        /*00fe*/ 	.short	(.L_43 - .L_42)
	.align		4
.L_42:
        /*0100*/ 	.word	index@(_Z6_hceilPf6__half)
        /*0104*/ 	.word	0x00000000


	//----- nvinfo : EIATTR_REGCOUNT
	.align		4
.L_43:
        /*0108*/ 	.byte	0x04, 0x2f
        /*010a*/ 	.short	(.L_45 - .L_44)
	.align		4
.L_44:
        /*010c*/ 	.word	index@(_Z5_hcosPf6__half)
        /*0110*/ 	.word	0x0000000c


	//----- nvinfo : EIATTR_FRAME_SIZE
	.align		4
.L_45:
        /*0114*/ 	.byte	0x04, 0x11
        /*0116*/ 	.short	(.L_47 - .L_46)
	.align		4
.L_46:
        /*0118*/ 	.word	index@(_Z5_hcosPf6__half)
        /*011c*/ 	.word	0x00000000


	//----- nvinfo : EIATTR_REGCOUNT
	.align		4
.L_47:
        /*0120*/ 	.byte	0x04, 0x2f
        /*0122*/ 	.short	(.L_49 - .L_48)
	.align		4
.L_48:
        /*0124*/ 	.word	index@(_Z5_hexpPf6__half)
        /*0128*/ 	.word	0x00000009


	//----- nvinfo : EIATTR_FRAME_SIZE
	.align		4
.L_49:
        /*012c*/ 	.byte	0x04, 0x11
        /*012e*/ 	.short	(.L_51 - .L_50)
	.align		4
.L_50:
        /*0130*/ 	.word	index@(_Z5_hexpPf6__half)
        /*0134*/ 	.word	0x00000000


	//----- nvinfo : EIATTR_REGCOUNT
	.align		4
.L_51:
        /*0138*/ 	.byte	0x04, 0x2f
        /*013a*/ 	.short	(.L_53 - .L_52)
	.align		4
.L_52:
        /*013c*/ 	.word	index@(_Z7_hexp10Pf6__half)
        /*0140*/ 	.word	0x0000000a


	//----- nvinfo : EIATTR_FRAME_SIZE
	.align		4
.L_53:
        /*0144*/ 	.byte	0x04, 0x11
        /*0146*/ 	.short	(.L_55 - .L_54)
	.align		4
.L_54:
        /*0148*/ 	.word	index@(_Z7_hexp10Pf6__half)
        /*014c*/ 	.word	0x00000000


	//----- nvinfo : EIATTR_REGCOUNT
	.align		4
.L_55:
        /*0150*/ 	.byte	0x04, 0x2f
        /*0152*/ 	.short	(.L_57 - .L_56)
	.align		4
.L_56:
        /*0154*/ 	.word	index@(_Z6_hexp2Pf6__half)
        /*0158*/ 	.word	0x00000008


	//----- nvinfo : EIATTR_FRAME_SIZE
	.align		4
.L_57:
        /*015c*/ 	.byte	0x04, 0x11
        /*015e*/ 	.short	(.L_59 - .L_58)
	.align		4
.L_58:
        /*0160*/ 	.word	index@(_Z6_hexp2Pf6__half)
        /*0164*/ 	.word	0x00000000


	//----- nvinfo : EIATTR_REGCOUNT
	.align		4
.L_59:
        /*0168*/ 	.byte	0x04, 0x2f
        /*016a*/ 	.short	(.L_61 - .L_60)
	.align		4
.L_60:
        /*016c*/ 	.word	index@(_Z7_hfloorPf6__half)
        /*0170*/ 	.word	0x00000008


	//----- nvinfo : EIATTR_FRAME_SIZE
	.align		4
.L_61:
        /*0174*/ 	.byte	0x04, 0x11
        /*0176*/ 	.short	(.L_63 - .L_62)
	.align		4
.L_62:
        /*0178*/ 	.word	index@(_Z7_hfloorPf6__half)
        /*017c*/ 	.word	0x00000000


	//----- nvinfo : EIATTR_REGCOUNT
	.align		4
.L_63:
        /*0180*/ 	.byte	0x04, 0x2f
        /*0182*/ 	.short	(.L_65 - .L_64)
	.align		4
.L_64:
        /*0184*/ 	.word	index@(_Z5_hlogPf6__half)
        /*0188*/ 	.word	0x00000009


	//----- nvinfo : EIATTR_FRAME_SIZE
	.align		4
.L_65:
        /*018c*/ 	.byte	0x04, 0x11
        /*018e*/ 	.short	(.L_67 - .L_66)
	.align		4
.L_66:
        /*0190*/ 	.word	index@(_Z5_hlogPf6__half)
        /*0194*/ 	.word	0x00000000


	//----- nvinfo : EIATTR_REGCOUNT
	.align		4
.L_67:
        /*0198*/ 	.byte	0x04, 0x2f
        /*019a*/ 	.short	(.L_69 - .L_68)
	.align		4
.L_68:
        /*019c*/ 	.word	index@(_Z7_hlog10Pf6__half)
        /*01a0*/ 	.word	0x00000009


	//----- nvinfo : EIATTR_FRAME_SIZE
	.align		4
.L_69:
        /*01a4*/ 	.byte	0x04, 0x11
        /*01a6*/ 	.short	(.L_71 - .L_70)
	.align		4
.L_70:
        /*01a8*/ 	.word	index@(_Z7_hlog10Pf6__half)
        /*01ac*/ 	.word	0x00000000


	//----- nvinfo : EIATTR_REGCOUNT
	.align		4
.L_71:
        /*01b0*/ 	.byte	0x04, 0x2f
        /*01b2*/ 	.short	(.L_73 - .L_72)
	.align		4
.L_72:
        /*01b4*/ 	.word	index@(_Z6_hlog2Pf6__half)
        /*01b8*/ 	.word	0x00000008


	//----- nvinfo : EIATTR_FRAME_SIZE
	.align		4
.L_73:
        /*01bc*/ 	.byte	0x04, 0x11
        /*01be*/ 	.short	(.L_75 - .L_74)
	.align		4
.L_74:
        /*01c0*/ 	.word	index@(_Z6_hlog2Pf6__half)
        /*01c4*/ 	.word	0x00000000


	//----- nvinfo : EIATTR_REGCOUNT
	.align		4
.L_75:
        /*01c8*/ 	.byte	0x04, 0x2f
        /*01ca*/ 	.short	(.L_77 - .L_76)
	.align		4
.L_76:
        /*01cc*/ 	.word	index@(_Z5_hrcpPf6__half)
        /*01d0*/ 	.word	0x00000008


	//----- nvinfo : EIATTR_FRAME_SIZE
	.align		4
.L_77:
        /*01d4*/ 	.byte	0x04, 0x11
        /*01d6*/ 	.short	(.L_79 - .L_78)
	.align		4
.L_78:
        /*01d8*/ 	.word	index@(_Z5_hrcpPf6__half)
        /*01dc*/ 	.word	0x00000000


	//----- nvinfo : EIATTR_REGCOUNT
	.align		4
.L_79:
        /*01e0*/ 	.byte	0x04, 0x2f
        /*01e2*/ 	.short	(.L_81 - .L_80)
	.align		4
.L_80:
        /*01e4*/ 	.word	index@(_Z6_hrintPf6__half)
        /*01e8*/ 	.word	0x00000008


	//----- nvinfo : EIATTR_FRAME_SIZE
	.align		4
.L_81:
        /*01ec*/ 	.byte	0x04, 0x11
        /*01ee*/ 	.short	(.L_83 - .L_82)
	.align		4
.L_82:
        /*01f0*/ 	.word	index@(_Z6_hrintPf6__half)
        /*01f4*/ 	.word	0x00000000


	//----- nvinfo : EIATTR_REGCOUNT
	.align		4
.L_83:
        /*01f8*/ 	.byte	0x04, 0x2f
        /*01fa*/ 	.short	(.L_85 - .L_84)
	.align		4
.L_84:
        /*01fc*/ 	.word	index@(_Z7_hrsqrtPf6__half)
        /*0200*/ 	.word	0x00000008


	//----- nvinfo : EIATTR_FRAME_SIZE
	.align		4
.L_85:
        /*0204*/ 	.byte	0x04, 0x11
        /*0206*/ 	.short	(.L_87 - .L_86)
	.align		4
.L_86:
        /*0208*/ 	.word	index@(_Z7_hrsqrtPf6__half)
        /*020c*/ 	.word	0x00000000


	//----- nvinfo : EIATTR_REGCOUNT
	.align		4
.L_87:
        /*0210*/ 	.byte	0x04, 0x2f
        /*0212*/ 	.short	(.L_89 - .L_88)
	.align		4
.L_88:
        /*0214*/ 	.word	index@(_Z5_hsinPf6__half)
        /*0218*/ 	.word	0x0000000c


	//----- nvinfo : EIATTR_FRAME_SIZE
	.align		4
.L_89:
        /*021c*/ 	.byte	0x04, 0x11
        /*021e*/ 	.short	(.L_91 - .L_90)
	.align		4
.L_90:
        /*0220*/ 	.word	index@(_Z5_hsinPf6__half)
        /*0224*/ 	.word	0x00000000


	//----- nvinfo : EIATTR_REGCOUNT
	.align		4
.L_91:
        /*0228*/ 	.byte	0x04, 0x2f
        /*022a*/ 	.short	(.L_93 - .L_92)
	.align		4
.L_92:
        /*022c*/ 	.word	index@(_Z6_hsqrtPf6__half)
        /*0230*/ 	.word	0x00000008


	//----- nvinfo : EIATTR_FRAME_SIZE
	.align		4
.L_93:
        /*0234*/ 	.byte	0x04, 0x11
        /*0236*/ 	.short	(.L_95 - .L_94)
	.align		4
.L_94:
        /*0238*/ 	.word	index@(_Z6_hsqrtPf6__half)
        /*023c*/ 	.word	0x00000000


	//----- nvinfo : EIATTR_REGCOUNT
	.align		4
.L_95:
        /*0240*/ 	.byte	0x04, 0x2f
        /*0242*/ 	.short	(.L_97 - .L_96)
	.align		4
.L_96:
        /*0244*/ 	.word	index@(_Z7_htruncPf6__half)
        /*0248*/ 	.word	0x00000008


	//----- nvinfo : EIATTR_FRAME_SIZE
	.align		4
.L_97:
        /*024c*/ 	.byte	0x04, 0x11
        /*024e*/ 	.short	(.L_99 - .L_98)
	.align		4
.L_98:
        /*0250*/ 	.word	index@(_Z7_htruncPf6__half)
        /*0254*/ 	.word	0x00000000


	//----- nvinfo : EIATTR_MIN_STACK_SIZE
	.align		4
.L_99:
        /*0258*/ 	.byte	0x04, 0x12
        /*025a*/ 	.short	(.L_101 - .L_100)
	.align		4
.L_100:
        /*025c*/ 	.word	index@(_Z7_htruncPf6__half)
        /*0260*/ 	.word	0x00000000


	//----- nvinfo : EIATTR_MIN_STACK_SIZE
	.align		4
.L_101:
        /*0264*/ 	.byte	0x04, 0x12
        /*0266*/ 	.short	(.L_103 - .L_102)
	.align		4
.L_102:
        /*0268*/ 	.word	index@(_Z6_hsqrtPf6__half)
        /*026c*/ 	.word	0x00000000


	//----- nvinfo : EIATTR_MIN_STACK_SIZE
	.align		4
.L_103:
        /*0270*/ 	.byte	0x04, 0x12
        /*0272*/ 	.short	(.L_105 - .L_104)
	.align		4
.L_104:
        /*0274*/ 	.word	index@(_Z5_hsinPf6__half)
        /*0278*/ 	.word	0x00000000


	//----- nvinfo : EIATTR_MIN_STACK_SIZE
	.align		4
.L_105:
        /*027c*/ 	.byte	0x04, 0x12
        /*027e*/ 	.short	(.L_107 - .L_106)
	.align		4
.L_106:
        /*0280*/ 	.word	index@(_Z7_hrsqrtPf6__half)
        /*0284*/ 	.word	0x00000000


	//----- nvinfo : EIATTR_MIN_STACK_SIZE
	.align		4
.L_107:
        /*0288*/ 	.byte	0x04, 0x12
        /*028a*/ 	.short	(.L_109 - .L_108)
	.align		4
.L_108:
        /*028c*/ 	.word	index@(_Z6_hrintPf6__half)
        /*0290*/ 	.word	0x00000000


	//----- nvinfo : EIATTR_MIN_STACK_SIZE
	.align		4
.L_109:
        /*0294*/ 	.byte	0x04, 0x12
        /*0296*/ 	.short	(.L_111 - .L_110)
	.align		4
.L_110:
        /*0298*/ 	.word	index@(_Z5_hrcpPf6__half)
        /*029c*/ 	.word	0x00000000


	//----- nvinfo : EIATTR_MIN_STACK_SIZE
	.align		4
.L_111:
        /*02a0*/ 	.byte	0x04, 0x12
        /*02a2*/ 	.short	(.L_113 - .L_112)
	.align		4
.L_112:
        /*02a4*/ 	.word	index@(_Z6_hlog2Pf6__half)
        /*02a8*/ 	.word	0x00000000


	//----- nvinfo : EIATTR_MIN_STACK_SIZE
	.align		4
.L_113:
        /*02ac*/ 	.byte	0x04, 0x12
        /*02ae*/ 	.short	(.L_115 - .L_114)
	.align		4
.L_114:
        /*02b0*/ 	.word	index@(_Z7_hlog10Pf6__half)
        /*02b4*/ 	.word	0x00000000


	//----- nvinfo : EIATTR_MIN_STACK_SIZE
	.align		4
.L_115:
        /*02b8*/ 	.byte	0x04, 0x12
        /*02ba*/ 	.short	(.L_117 - .L_116)
	.align		4
.L_116:
        /*02bc*/ 	.word	index@(_Z5_hlogPf6__half)
        /*02c0*/ 	.word	0x00000000


	//----- nvinfo : EIATTR_MIN_STACK_SIZE
	.align		4
.L_117:
        /*02c4*/ 	.byte	0x04, 0x12
        /*02c6*/ 	.short	(.L_119 - .L_118)
	.align		4
.L_118:
        /*02c8*/ 	.word	index@(_Z7_hfloorPf6__half)
        /*02cc*/ 	.word	0x00000000


	//----- nvinfo : EIATTR_MIN_STACK_SIZE
	.align		4
.L_119:
        /*02d0*/ 	.byte	0x04, 0x12
        /*02d2*/ 	.short	(.L_121 - .L_120)
	.align		4
.L_120:
        /*02d4*/ 	.word	index@(_Z6_hexp2Pf6__half)
        /*02d8*/ 	.word	0x00000000


	//----- nvinfo : EIATTR_MIN_STACK_SIZE
	.align		4
.L_121:
        /*02dc*/ 	.byte	0x04, 0x12
        /*02de*/ 	.short	(.L_123 - .L_122)
	.align		4
.L_122:
        /*02e0*/ 	.word	index@(_Z7_hexp10Pf6__half)
        /*02e4*/ 	.word	0x00000000


	//----- nvinfo : EIATTR_MIN_STACK_SIZE
	.align		4
.L_123:
        /*02e8*/ 	.byte	0x04, 0x12
        /*02ea*/ 	.short	(.L_125 - .L_124)
	.align		4
.L_124:
        /*02ec*/ 	.word	index@(_Z5_hexpPf6__half)
        /*02f0*/ 	.word	0x00000000


	//----- nvinfo : EIATTR_MIN_STACK_SIZE
	.align		4
.L_125:
        /*02f4*/ 	.byte	0x04, 0x12
        /*02f6*/ 	.short	(.L_127 - .L_126)
	.align		4
.L_126:
        /*02f8*/ 	.word	index@(_Z5_hcosPf6__half)
        /*02fc*/ 	.word	0x00000000


	//----- nvinfo : EIATTR_MIN_STACK_SIZE
	.align		4
.L_127:
        /*0300*/ 	.byte	0x04, 0x12
        /*0302*/ 	.short	(.L_129 - .L_128)
	.align		4
.L_128:
        /*0304*/ 	.word	index@(_Z6_hceilPf6__half)
        /*0308*/ 	.word	0x00000000


	//----- nvinfo : EIATTR_MIN_STACK_SIZE
	.align		4
.L_129:
        /*030c*/ 	.byte	0x04, 0x12
        /*030e*/ 	.short	(.L_131 - .L_130)
	.align		4
.L_130:
        /*0310*/ 	.word	index@(_Z4hneuPb6__halfS0_)
        /*0314*/ 	.word	0x00000000


	//----- nvinfo : EIATTR_MIN_STACK_SIZE
	.align		4
.L_131:
        /*0318*/ 	.byte	0x04, 0x12
        /*031a*/ 	.short	(.L_133 - .L_132)
	.align		4
.L_132:
        /*031c*/ 	.word	index@(_Z4hltuPb6__halfS0_)
        /*0320*/ 	.word	0x00000000


	//----- nvinfo : EIATTR_MIN_STACK_SIZE
	.align		4
.L_133:
        /*0324*/ 	.byte	0x04, 0x12
        /*0326*/ 	.short	(.L_135 - .L_134)
	.align		4
.L_134:
        /*0328*/ 	.word	index@(_Z4hleuPb6__halfS0_)
        /*032c*/ 	.word	0x00000000


	//----- nvinfo : EIATTR_MIN_STACK_SIZE
	.align		4
.L_135:
        /*0330*/ 	.byte	0x04, 0x12
        /*0332*/ 	.short	(.L_137 - .L_136)
	.align		4
.L_136:
        /*0334*/ 	.word	index@(_Z4hgtuPb6__halfS0_)
        /*0338*/ 	.word	0x00000000


	//----- nvinfo : EIATTR_MIN_STACK_SIZE
	.align		4
.L_137:
        /*033c*/ 	.byte	0x04, 0x12
        /*033e*/ 	.short	(.L_139 - .L_138)
	.align		4
.L_138:
        /*0340*/ 	.word	index@(_Z4hgeuPb6__halfS0_)
        /*0344*/ 	.word	0x00000000


	//----- nvinfo : EIATTR_MIN_STACK_SIZE
	.align		4
.L_139:
        /*0348*/ 	.byte	0x04, 0x12
        /*034a*/ 	.short	(.L_141 - .L_140)
	.align		4
.L_140:
        /*034c*/ 	.word	index@(_Z4hequPb6__halfS0_)
        /*0350*/ 	.word	0x00000000


	//----- nvinfo : EIATTR_MIN_STACK_SIZE
	.align		4
.L_141:
        /*0354*/ 	.byte	0x04, 0x12
        /*0356*/ 	.short	(.L_143 - .L_142)
	.align		4
.L_142:
        /*0358*/ 	.word	index@(_Z8hsub_satPf6__halfS0_)
        /*035c*/ 	.word	0x00000000


	//----- nvinfo : EIATTR_MIN_STACK_SIZE
	.align		4
.L_143:
        /*0360*/ 	.byte	0x04, 0x12
        /*0362*/ 	.short	(.L_145 - .L_144)
	.align		4
.L_144:
        /*0364*/ 	.word	index@(_Z8hmul_satPf6__halfS0_)
        /*0368*/ 	.word	0x00000000


	//----- nvinfo : EIATTR_MIN_STACK_SIZE
	.align		4
.L_145:
        /*036c*/ 	.byte	0x04, 0x12
        /*036e*/ 	.short	(.L_147 - .L_146)
	.align		4
.L_146:
        /*0370*/ 	.word	index@(_Z8hfma_satPf6__halfS0_S0_)
        /*0374*/ 	.word	0x00000000


	//----- nvinfo : EIATTR_MIN_STACK_SIZE
	.align		4
.L_147:
        /*0378*/ 	.byte	0x04, 0x12
        /*037a*/ 	.short	(.L_149 - .L_148)
	.align		4
.L_148:
        /*037c*/ 	.word	index@(_Z8hadd_satPf6__halfS0_)
        /*0380*/ 	.word	0x00000000
.L_149:


//--------------------- .nv.compat                --------------------------
	.section	.nv.compat,"",@"SHT_CUDA_COMPAT_INFO"
	.align	4
        /*0000*/ 	.byte	0x02, 0x09, 0x00, 0x00, 0x02, 0x02, 0x01, 0x00, 0x02, 0x05, 0x05, 0x00, 0x03, 0x07, 0x01, 0x01
        /*0010*/ 	.byte	0x02, 0x03, 0x00, 0x00, 0x02, 0x06, 0x01, 0x00, 0x04, 0x0b, 0x08, 0x00, 0x09, 0x00, 0x00, 0x00
        /*0020*/ 	.byte	0x00, 0x00, 0x00, 0x00


//--------------------- .nv.info._Z7_htruncPf6__half --------------------------
	.section	.nv.info._Z7_htruncPf6__half,"",@"SHT_CUDA_INFO"
	.sectionflags	@""
	.align	4


	//----- nvinfo : EIATTR_CUDA_API_VERSION
	.align		4
        /*0000*/ 	.byte	0x04, 0x37
        /*0002*/ 	.short	(.L_151 - .L_150)
.L_150:
        /*0004*/ 	.word	0x00000082


	//----- nvinfo : EIATTR_KPARAM_INFO
	.align		4
.L_151:
        /*0008*/ 	.byte	0x04, 0x17
        /*000a*/ 	.short	(.L_153 - .L_152)
.L_152:
        /*000c*/ 	.word	0x00000000
        /*0010*/ 	.short	0x0001
        /*0012*/ 	.short	0x0008
        /*0014*/ 	.byte	0x00, 0xf0, 0x09, 0x00


	//----- nvinfo : EIATTR_KPARAM_INFO
	.align		4
.L_153:
        /*0018*/ 	.byte	0x04, 0x17
        /*001a*/ 	.short	(.L_155 - .L_154)
.L_154:
        /*001c*/ 	.word	0x00000000
        /*0020*/ 	.short	0x0000
        /*0022*/ 	.short	0x0000
        /*0024*/ 	.byte	0x00, 0xf5, 0x21, 0x00


	//----- nvinfo : EIATTR_SPARSE_MMA_MASK
	.align		4
.L_155:
        /*0028*/ 	.byte	0x03, 0x50
        /*002a*/ 	.short	0x0000


	//----- nvinfo : EIATTR_MAXREG_COUNT
	.align		4
        /*002c*/ 	.byte	0x03, 0x1b
        /*002e*/ 	.short	0x00ff


	//----- nvinfo : EIATTR_MERCURY_ISA_VERSION
	.align		4
        /*0030*/ 	.byte	0x03, 0x5f
        /*0032*/ 	.short	0x0101


	//----- nvinfo : EIATTR_VRC_CTA_INIT_COUNT
	.align		4
        /*0034*/ 	.byte	0x02, 0x4a
	.zero		1
	.zero		1


	//----- nvinfo : EIATTR_EXIT_INSTR_OFFSETS
	.align		4
        /*0038*/ 	.byte	0x04, 0x1c
        /*003a*/ 	.short	(.L_157 - .L_156)


	//   ....[0]....
.L_156:
        /*003c*/ 	.word	0x00000070


	//----- nvinfo : EIATTR_CBANK_PARAM_SIZE
	.align		4
.L_157:
        /*0040*/ 	.byte	0x03, 0x19
        /*0042*/ 	.short	0x000a


	//----- nvinfo : EIATTR_PARAM_CBANK
	.align		4
        /*0044*/ 	.byte	0x04, 0x0a
        /*0046*/ 	.short	(.L_159 - .L_158)
	.align		4
.L_158:
        /*0048*/ 	.word	index@(.nv.constant0._Z7_htruncPf6__half)
        /*004c*/ 	.short	0x0380
        /*004e*/ 	.short	0x000a


	//----- nvinfo : EIATTR_SW_WAR
	.align		4
.L_159:
        /*0050*/ 	.byte	0x04, 0x36
        /*0052*/ 	.short	(.L_161 - .L_160)
.L_160:
        /*0054*/ 	.word	0x00000008
.L_161:


//--------------------- .nv.info._Z6_hsqrtPf6__half --------------------------
	.section	.nv.info._Z6_hsqrtPf6__half,"",@"SHT_CUDA_INFO"
	.sectionflags	@""
	.align	4


	//----- nvinfo : EIATTR_CUDA_API_VERSION
	.align		4
        /*0000*/ 	.byte	0x04, 0x37
        /*0002*/ 	.short	(.L_163 - .L_162)
.L_162:
        /*0004*/ 	.word	0x00000082


	//----- nvinfo : EIATTR_KPARAM_INFO
	.align		4
.L_163:
        /*0008*/ 	.byte	0x04, 0x17
        /*000a*/ 	.short	(.L_165 - .L_164)
.L_164:
        /*000c*/ 	.word	0x00000000
        /*0010*/ 	.short	0x0001
        /*0012*/ 	.short	0x0008
        /*0014*/ 	.byte	0x00, 0xf0, 0x09, 0x00


	//----- nvinfo : EIATTR_KPARAM_INFO
	.align		4
.L_165:
        /*0018*/ 	.byte	0x04, 0x17
        /*001a*/ 	.short	(.L_167 - .L_166)
.L_166:
        /*001c*/ 	.word	0x00000000
        /*0020*/ 	.short	0x0000
        /*0022*/ 	.short	0x0000
        /*0024*/ 	.byte	0x00, 0xf5, 0x21, 0x00


	//----- nvinfo : EIATTR_SPARSE_MMA_MASK
	.align		4
.L_167:
        /*0028*/ 	.byte	0x03, 0x50
        /*002a*/ 	.short	0x0000


	//----- nvinfo : EIATTR_MAXREG_COUNT
	.align		4
        /*002c*/ 	.byte	0x03, 0x1b
        /*002e*/ 	.short	0x00ff


	//----- nvinfo : EIATTR_MERCURY_ISA_VERSION
	.align		4
        /*0030*/ 	.byte	0x03, 0x5f
        /*0032*/ 	.short	0x0101


	//----- nvinfo : EIATTR_VRC_CTA_INIT_COUNT
	.align		4
        /*0034*/ 	.byte	0x02, 0x4a
	.zero		1
	.zero		1


	//----- nvinfo : EIATTR_EXIT_INSTR_OFFSETS
	.align		4
        /*0038*/ 	.byte	0x04, 0x1c
        /*003a*/ 	.short	(.L_169 - .L_168)


	//   ....[0]....
.L_168:
        /*003c*/ 	.word	0x00000090


	//----- nvinfo : EIATTR_CBANK_PARAM_SIZE
	.align		4
.L_169:
        /*0040*/ 	.byte	0x03, 0x19
        /*0042*/ 	.short	0x000a


	//----- nvinfo : EIATTR_PARAM_CBANK
	.align		4
        /*0044*/ 	.byte	0x04, 0x0a
        /*0046*/ 	.short	(.L_171 - .L_170)
	.align		4
.L_170:
        /*0048*/ 	.word	index@(.nv.constant0._Z6_hsqrtPf6__half)
        /*004c*/ 	.short	0x0380
        /*004e*/ 	.short	0x000a


	//----- nvinfo : EIATTR_SW_WAR
	.align		4
.L_171:
        /*0050*/ 	.byte	0x04, 0x36
        /*0052*/ 	.short	(.L_173 - .L_172)
.L_172:
        /*0054*/ 	.word	0x00000008
.L_173:


//--------------------- .nv.info._Z5_hsinPf6__half --------------------------
	.section	.nv.info._Z5_hsinPf6__half,"",@"SHT_CUDA_INFO"
	.sectionflags	@""
	.align	4


	//----- nvinfo : EIATTR_CUDA_API_VERSION
	.align		4
        /*0000*/ 	.byte	0x04, 0x37
        /*0002*/ 	.short	(.L_175 - .L_174)
.L_174:
        /*0004*/ 	.word	0x00000082


	//----- nvinfo : EIATTR_KPARAM_INFO
	.align		4
.L_175:
        /*0008*/ 	.byte	0x04, 0x17
        /*000a*/ 	.short	(.L_177 - .L_176)
.L_176:
        /*000c*/ 	.word	0x00000000
        /*0010*/ 	.short	0x0001
        /*0012*/ 	.short	0x0008
        /*0014*/ 	.byte	0x00, 0xf0, 0x09, 0x00


	//----- nvinfo : EIATTR_KPARAM_INFO
	.align		4
.L_177:
        /*0018*/ 	.byte	0x04, 0x17
        /*001a*/ 	.short	(.L_179 - .L_178)
.L_178:
        /*001c*/ 	.word	0x00000000
        /*0020*/ 	.short	0x0000
        /*0022*/ 	.short	0x0000
        /*0024*/ 	.byte	0x00, 0xf5, 0x21, 0x00


	//----- nvinfo : EIATTR_SPARSE_MMA_MASK
	.align		4
.L_179:
        /*0028*/ 	.byte	0x03, 0x50
        /*002a*/ 	.short	0x0000


	//----- nvinfo : EIATTR_MAXREG_COUNT
	.align		4
        /*002c*/ 	.byte	0x03, 0x1b
        /*002e*/ 	.short	0x00ff


	//----- nvinfo : EIATTR_MERCURY_ISA_VERSION
	.align		4
        /*0030*/ 	.byte	0x03, 0x5f
        /*0032*/ 	.short	0x0101


	//----- nvinfo : EIATTR_VRC_CTA_INIT_COUNT
	.align		4
        /*0034*/ 	.byte	0x02, 0x4a
	.zero		1
	.zero		1


	//----- nvinfo : EIATTR_EXIT_INSTR_OFFSETS
	.align		4
        /*0038*/ 	.byte	0x04, 0x1c
        /*003a*/ 	.short	(.L_181 - .L_180)


	//   ....[0]....
.L_180:
        /*003c*/ 	.word	0x00000230


	//----- nvinfo : EIATTR_CBANK_PARAM_SIZE
	.align		4
.L_181:
        /*0040*/ 	.byte	0x03, 0x19
        /*0042*/ 	.short	0x000a


	//----- nvinfo : EIATTR_PARAM_CBANK
	.align		4
        /*0044*/ 	.byte	0x04, 0x0a
        /*0046*/ 	.short	(.L_183 - .L_182)
	.align		4
.L_182:
        /*0048*/ 	.word	index@(.nv.constant0._Z5_hsinPf6__half)
        /*004c*/ 	.short	0x0380
        /*004e*/ 	.short	0x000a


	//----- nvinfo : EIATTR_SW_WAR
	.align		4
.L_183:
        /*0050*/ 	.byte	0x04, 0x36
        /*0052*/ 	.short	(.L_185 - .L_184)
.L_184:
        /*0054*/ 	.word	0x00000008
.L_185:


//--------------------- .nv.info._Z7_hrsqrtPf6__half --------------------------
	.section	.nv.info._Z7_hrsqrtPf6__half,"",@"SHT_CUDA_INFO"
	.sectionflags	@""
	.align	4


	//----- nvinfo : EIATTR_CUDA_API_VERSION
	.align		4
        /*0000*/ 	.byte	0x04, 0x37
        /*0002*/ 	.short	(.L_187 - .L_186)
.L_186:
        /*0004*/ 	.word	0x00000082


	//----- nvinfo : EIATTR_KPARAM_INFO
	.align		4
.L_187:
        /*0008*/ 	.byte	0x04, 0x17
        /*000a*/ 	.short	(.L_189 - .L_188)
.L_188:
        /*000c*/ 	.word	0x00000000
        /*0010*/ 	.short	0x0001
        /*0012*/ 	.short	0x0008
        /*0014*/ 	.byte	0x00, 0xf0, 0x09, 0x00


	//----- nvinfo : EIATTR_KPARAM_INFO
	.align		4
.L_189:
        /*0018*/ 	.byte	0x04, 0x17
        /*001a*/ 	.short	(.L_191 - .L_190)
.L_190:
        /*001c*/ 	.word	0x00000000
        /*0020*/ 	.short	0x0000
        /*0022*/ 	.short	0x0000
        /*0024*/ 	.byte	0x00, 0xf5, 0x21, 0x00


	//----- nvinfo : EIATTR_SPARSE_MMA_MASK
	.align		4
.L_191:
        /*0028*/ 	.byte	0x03, 0x50
        /*002a*/ 	.short	0x0000


	//----- nvinfo : EIATTR_MAXREG_COUNT
	.align		4
        /*002c*/ 	.byte	0x03, 0x1b
        /*002e*/ 	.short	0x00ff


	//----- nvinfo : EIATTR_MERCURY_ISA_VERSION
	.align		4
        /*0030*/ 	.byte	0x03, 0x5f
        /*0032*/ 	.short	0x0101


	//----- nvinfo : EIATTR_VRC_CTA_INIT_COUNT
	.align		4
        /*0034*/ 	.byte	0x02, 0x4a
	.zero		1
	.zero		1


	//----- nvinfo : EIATTR_EXIT_INSTR_OFFSETS
	.align		4
        /*0038*/ 	.byte	0x04, 0x1c
        /*003a*/ 	.short	(.L_193 - .L_192)


	//   ....[0]....
.L_192:
        /*003c*/ 	.word	0x00000090


	//----- nvinfo : EIATTR_CBANK_PARAM_SIZE
	.align		4
.L_193:
        /*0040*/ 	.byte	0x03, 0x19
        /*0042*/ 	.short	0x000a


	//----- nvinfo : EIATTR_PARAM_CBANK
	.align		4
        /*0044*/ 	.byte	0x04, 0x0a
        /*0046*/ 	.short	(.L_195 - .L_194)
	.align		4
.L_194:
        /*0048*/ 	.word	index@(.nv.constant0._Z7_hrsqrtPf6__half)
        /*004c*/ 	.short	0x0380
        /*004e*/ 	.short	0x000a


	//----- nvinfo : EIATTR_SW_WAR
	.align		4
.L_195:
        /*0050*/ 	.byte	0x04, 0x36
        /*0052*/ 	.short	(.L_197 - .L_196)
.L_196:
        /*0054*/ 	.word	0x00000008
.L_197:


//--------------------- .nv.info._Z6_hrintPf6__half --------------------------
	.section	.nv.info._Z6_hrintPf6__half,"",@"SHT_CUDA_INFO"
	.sectionflags	@""
	.align	4


	//----- nvinfo : EIATTR_CUDA_API_VERSION
	.align		4
        /*0000*/ 	.byte	0x04, 0x37
        /*0002*/ 	.short	(.L_199 - .L_198)
.L_198:
        /*0004*/ 	.word	0x00000082


	//----- nvinfo : EIATTR_KPARAM_INFO
	.align		4
.L_199:
        /*0008*/ 	.byte	0x04, 0x17
        /*000a*/ 	.short	(.L_201 - .L_200)
.L_200:
        /*000c*/ 	.word	0x00000000
        /*0010*/ 	.short	0x0001
        /*0012*/ 	.short	0x0008
        /*0014*/ 	.byte	0x00, 0xf0, 0x09, 0x00


	//----- nvinfo : EIATTR_KPARAM_INFO
	.align		4
.L_201:
        /*0018*/ 	.byte	0x04, 0x17
        /*001a*/ 	.short	(.L_203 - .L_202)
.L_202:
        /*001c*/ 	.word	0x00000000
        /*0020*/ 	.short	0x0000
        /*0022*/ 	.short	0x0000
        /*0024*/ 	.byte	0x00, 0xf5, 0x21, 0x00


	//----- nvinfo : EIATTR_SPARSE_MMA_MASK
	.align		4
.L_203:
        /*0028*/ 	.byte	0x03, 0x50
        /*002a*/ 	.short	0x0000


	//----- nvinfo : EIATTR_MAXREG_COUNT
	.align		4
        /*002c*/ 	.byte	0x03, 0x1b
        /*002e*/ 	.short	0x00ff


	//----- nvinfo : EIATTR_MERCURY_ISA_VERSION
	.align		4
        /*0030*/ 	.byte	0x03, 0x5f
        /*0032*/ 	.short	0x0101


	//----- nvinfo : EIATTR_VRC_CTA_INIT_COUNT
	.align		4
        /*0034*/ 	.byte	0x02, 0x4a
	.zero		1
	.zero		1


	//----- nvinfo : EIATTR_EXIT_INSTR_OFFSETS
	.align		4
        /*0038*/ 	.byte	0x04, 0x1c
        /*003a*/ 	.short	(.L_205 - .L_204)


	//   ....[0]....
.L_204:
        /*003c*/ 	.word	0x00000070


	//----- nvinfo : EIATTR_CBANK_PARAM_SIZE
	.align		4
.L_205:
        /*0040*/ 	.byte	0x03, 0x19
        /*0042*/ 	.short	0x000a


	//----- nvinfo : EIATTR_PARAM_CBANK
	.align		4
        /*0044*/ 	.byte	0x04, 0x0a
        /*0046*/ 	.short	(.L_207 - .L_206)
	.align		4
.L_206:
        /*0048*/ 	.word	index@(.nv.constant0._Z6_hrintPf6__half)
        /*004c*/ 	.short	0x0380
        /*004e*/ 	.short	0x000a


	//----- nvinfo : EIATTR_SW_WAR
	.align		4
.L_207:
        /*0050*/ 	.byte	0x04, 0x36
        /*0052*/ 	.short	(.L_209 - .L_208)
.L_208:
        /*0054*/ 	.word	0x00000008
.L_209:


//--------------------- .nv.info._Z5_hrcpPf6__half --------------------------
	.section	.nv.info._Z5_hrcpPf6__half,"",@"SHT_CUDA_INFO"
	.sectionflags	@""
	.align	4


	//----- nvinfo : EIATTR_CUDA_API_VERSION
	.align		4
        /*0000*/ 	.byte	0x04, 0x37
        /*0002*/ 	.short	(.L_211 - .L_210)
.L_210:
        /*0004*/ 	.word	0x00000082


	//----- nvinfo : EIATTR_KPARAM_INFO
	.align		4
.L_211:
        /*0008*/ 	.byte	0x04, 0x17
        /*000a*/ 	.short	(.L_213 - .L_212)
.L_212:
        /*000c*/ 	.word	0x00000000
        /*0010*/ 	.short	0x0001
        /*0012*/ 	.short	0x0008
        /*0014*/ 	.byte	0x00, 0xf0, 0x09, 0x00


	//----- nvinfo : EIATTR_KPARAM_INFO
	.align		4
.L_213:
        /*0018*/ 	.byte	0x04, 0x17
        /*001a*/ 	.short	(.L_215 - .L_214)
.L_214:
        /*001c*/ 	.word	0x00000000
        /*0020*/ 	.short	0x0000
        /*0022*/ 	.short	0x0000
        /*0024*/ 	.byte	0x00, 0xf5, 0x21, 0x00


	//----- nvinfo : EIATTR_SPARSE_MMA_MASK
	.align		4
.L_215:
        /*0028*/ 	.byte	0x03, 0x50
        /*002a*/ 	.short	0x0000


	//----- nvinfo : EIATTR_MAXREG_COUNT
	.align		4
        /*002c*/ 	.byte	0x03, 0x1b
        /*002e*/ 	.short	0x00ff


	//----- nvinfo : EIATTR_MERCURY_ISA_VERSION
	.align		4
        /*0030*/ 	.byte	0x03, 0x5f
        /*0032*/ 	.short	0x0101


	//----- nvinfo : EIATTR_VRC_CTA_INIT_COUNT
	.align		4
        /*0034*/ 	.byte	0x02, 0x4a
	.zero		1
	.zero		1


	//----- nvinfo : EIATTR_EXIT_INSTR_OFFSETS
	.align		4
        /*0038*/ 	.byte	0x04, 0x1c
        /*003a*/ 	.short	(.L_217 - .L_216)


	//   ....[0]....
.L_216:
        /*003c*/ 	.word	0x00000090


	//----- nvinfo : EIATTR_CBANK_PARAM_SIZE
	.align		4
.L_217:
        /*0040*/ 	.byte	0x03, 0x19
        /*0042*/ 	.short	0x000a


	//----- nvinfo : EIATTR_PARAM_CBANK
	.align		4
        /*0044*/ 	.byte	0x04, 0x0a
        /*0046*/ 	.short	(.L_219 - .L_218)
	.align		4
.L_218:
        /*0048*/ 	.word	index@(.nv.constant0._Z5_hrcpPf6__half)
        /*004c*/ 	.short	0x0380
        /*004e*/ 	.short	0x000a


	//----- nvinfo : EIATTR_SW_WAR
	.align		4
.L_219:
        /*0050*/ 	.byte	0x04, 0x36
        /*0052*/ 	.short	(.L_221 - .L_220)
.L_220:
        /*0054*/ 	.word	0x00000008
.L_221:


//--------------------- .nv.info._Z6_hlog2Pf6__half --------------------------
	.section	.nv.info._Z6_hlog2Pf6__half,"",@"SHT_CUDA_INFO"
	.sectionflags	@""
	.align	4


	//----- nvinfo : EIATTR_CUDA_API_VERSION
	.align		4
        /*0000*/ 	.byte	0x04, 0x37
        /*0002*/ 	.short	(.L_223 - .L_222)
.L_222:
        /*0004*/ 	.word	0x00000082


	//----- nvinfo : EIATTR_KPARAM_INFO
	.align		4
.L_223:
        /*0008*/ 	.byte	0x04, 0x17
        /*000a*/ 	.short	(.L_225 - .L_224)
.L_224:
        /*000c*/ 	.word	0x00000000
        /*0010*/ 	.short	0x0001
        /*0012*/ 	.short	0x0008
        /*0014*/ 	.byte	0x00, 0xf0, 0x09, 0x00


	//----- nvinfo : EIATTR_KPARAM_INFO
	.align		4
.L_225:
        /*0018*/ 	.byte	0x04, 0x17
        /*001a*/ 	.short	(.L_227 - .L_226)
.L_226:
        /*001c*/ 	.word	0x00000000
        /*0020*/ 	.short	0x0000
        /*0022*/ 	.short	0x0000
        /*0024*/ 	.byte	0x00, 0xf5, 0x21, 0x00


	//----- nvinfo : EIATTR_SPARSE_MMA_MASK
	.align		4
.L_227:
        /*0028*/ 	.byte	0x03, 0x50
        /*002a*/ 	.short	0x0000


	//----- nvinfo : EIATTR_MAXREG_COUNT
	.align		4
        /*002c*/ 	.byte	0x03, 0x1b
        /*002e*/ 	.short	0x00ff


	//----- nvinfo : EIATTR_MERCURY_ISA_VERSION
	.align		4
        /*0030*/ 	.byte	0x03, 0x5f
        /*0032*/ 	.short	0x0101


	//----- nvinfo : EIATTR_VRC_CTA_INIT_COUNT
	.align		4
        /*0034*/ 	.byte	0x02, 0x4a
	.zero		1
	.zero		1


	//----- nvinfo : EIATTR_EXIT_INSTR_OFFSETS
	.align		4
        /*0038*/ 	.byte	0x04, 0x1c
        /*003a*/ 	.short	(.L_229 - .L_228)


	//   ....[0]....
.L_228:
        /*003c*/ 	.word	0x000000d0


	//----- nvinfo : EIATTR_CBANK_PARAM_SIZE
	.align		4
.L_229:
        /*0040*/ 	.byte	0x03, 0x19
        /*0042*/ 	.short	0x000a


	//----- nvinfo : EIATTR_PARAM_CBANK
	.align		4
        /*0044*/ 	.byte	0x04, 0x0a
        /*0046*/ 	.short	(.L_231 - .L_230)
	.align		4
.L_230:
        /*0048*/ 	.word	index@(.nv.constant0._Z6_hlog2Pf6__half)
        /*004c*/ 	.short	0x0380
        /*004e*/ 	.short	0x000a


	//----- nvinfo : EIATTR_SW_WAR
	.align		4
.L_231:
        /*0050*/ 	.byte	0x04, 0x36
        /*0052*/ 	.short	(.L_233 - .L_232)
.L_232:
        /*0054*/ 	.word	0x00000008
.L_233:


//--------------------- .nv.info._Z7_hlog10Pf6__half --------------------------
	.section	.nv.info._Z7_hlog10Pf6__half,"",@"SHT_CUDA_INFO"
	.sectionflags	@""
	.align	4


	//----- nvinfo : EIATTR_CUDA_API_VERSION
	.align		4
        /*0000*/ 	.byte	0x04, 0x37
        /*0002*/ 	.short	(.L_235 - .L_234)
.L_234:
        /*0004*/ 	.word	0x00000082


	//----- nvinfo : EIATTR_KPARAM_INFO
	.align		4
.L_235:
        /*0008*/ 	.byte	0x04, 0x17
        /*000a*/ 	.short	(.L_237 - .L_236)
.L_236:
        /*000c*/ 	.word	0x00000000
        /*0010*/ 	.short	0x0001
        /*0012*/ 	.short	0x0008
        /*0014*/ 	.byte	0x00, 0xf0, 0x09, 0x00


	//----- nvinfo : EIATTR_KPARAM_INFO
	.align		4
.L_237:
        /*0018*/ 	.byte	0x04, 0x17
        /*001a*/ 	.short	(.L_239 - .L_238)
.L_238:
        /*001c*/ 	.word	0x00000000
        /*0020*/ 	.short	0x0000
        /*0022*/ 	.short	0x0000
        /*0024*/ 	.byte	0x00, 0xf5, 0x21, 0x00


	//----- nvinfo : EIATTR_SPARSE_MMA_MASK
	.align		4
.L_239:
        /*0028*/ 	.byte	0x03, 0x50
        /*002a*/ 	.short	0x0000


	//----- nvinfo : EIATTR_MAXREG_COUNT
	.align		4
        /*002c*/ 	.byte	0x03, 0x1b
        /*002e*/ 	.short	0x00ff


	//----- nvinfo : EIATTR_MERCURY_ISA_VERSION
	.align		4
        /*0030*/ 	.byte	0x03, 0x5f
        /*0032*/ 	.short	0x0101


	//----- nvinfo : EIATTR_VRC_CTA_INIT_COUNT
	.align		4
        /*0034*/ 	.byte	0x02, 0x4a
	.zero		1
	.zero		1


	//----- nvinfo : EIATTR_EXIT_INSTR_OFFSETS
	.align		4
        /*0038*/ 	.byte	0x04, 0x1c
        /*003a*/ 	.short	(.L_241 - .L_240)


	//   ....[0]....
.L_240:
        /*003c*/ 	.word	0x00000100


	//----- nvinfo : EIATTR_CBANK_PARAM_SIZE
	.align		4
.L_241:
        /*0040*/ 	.byte	0x03, 0x19
        /*0042*/ 	.short	0x000a


	//----- nvinfo : EIATTR_PARAM_CBANK
	.align		4
        /*0044*/ 	.byte	0x04, 0x0a
        /*0046*/ 	.short	(.L_243 - .L_242)
	.align		4
.L_242:
        /*0048*/ 	.word	index@(.nv.constant0._Z7_hlog10Pf6__half)
        /*004c*/ 	.short	0x0380
        /*004e*/ 	.short	0x000a


	//----- nvinfo : EIATTR_SW_WAR
	.align		4
.L_243:
        /*0050*/ 	.byte	0x04, 0x36
        /*0052*/ 	.short	(.L_245 - .L_244)
.L_244:
        /*0054*/ 	.word	0x00000008
.L_245:


//--------------------- .nv.info._Z5_hlogPf6__half --------------------------
	.section	.nv.info._Z5_hlogPf6__half,"",@"SHT_CUDA_INFO"
	.sectionflags	@""
	.align	4


	//----- nvinfo : EIATTR_CUDA_API_VERSION
	.align		4
        /*0000*/ 	.byte	0x04, 0x37
        /*0002*/ 	.short	(.L_247 - .L_246)
.L_246:
        /*0004*/ 	.word	0x00000082


	//----- nvinfo : EIATTR_KPARAM_INFO
	.align		4
.L_247:
        /*0008*/ 	.byte	0x04, 0x17
        /*000a*/ 	.short	(.L_249 - .L_248)
.L_248:
        /*000c*/ 	.word	0x00000000
        /*0010*/ 	.short	0x0001
        /*0012*/ 	.short	0x0008
        /*0014*/ 	.byte	0x00, 0xf0, 0x09, 0x00


	//----- nvinfo : EIATTR_KPARAM_INFO
	.align		4
.L_249:
        /*0018*/ 	.byte	0x04, 0x17
        /*001a*/ 	.short	(.L_251 - .L_250)
.L_250:
        /*001c*/ 	.word	0x00000000
        /*0020*/ 	.short	0x0000
        /*0022*/ 	.short	0x0000
        /*0024*/ 	.byte	0x00, 0xf5, 0x21, 0x00


	//----- nvinfo : EIATTR_SPARSE_MMA_MASK
	.align		4
.L_251:
        /*0028*/ 	.byte	0x03, 0x50
        /*002a*/ 	.short	0x0000


	//----- nvinfo : EIATTR_MAXREG_COUNT
	.align		4
        /*002c*/ 	.byte	0x03, 0x1b
        /*002e*/ 	.short	0x00ff


	//----- nvinfo : EIATTR_MERCURY_ISA_VERSION
	.align		4
        /*0030*/ 	.byte	0x03, 0x5f
        /*0032*/ 	.short	0x0101


	//----- nvinfo : EIATTR_VRC_CTA_INIT_COUNT
	.align		4
        /*0034*/ 	.byte	0x02, 0x4a
	.zero		1
	.zero		1


	//----- nvinfo : EIATTR_EXIT_INSTR_OFFSETS
	.align		4
        /*0038*/ 	.byte	0x04, 0x1c
        /*003a*/ 	.short	(.L_253 - .L_252)


	//   ....[0]....
.L_252:
        /*003c*/ 	.word	0x00000100


	//----- nvinfo : EIATTR_CBANK_PARAM_SIZE
	.align		4
.L_253:
        /*0040*/ 	.byte	0x03, 0x19
        /*0042*/ 	.short	0x000a


	//----- nvinfo : EIATTR_PARAM_CBANK
	.align		4
        /*0044*/ 	.byte	0x04, 0x0a
        /*0046*/ 	.short	(.L_255 - .L_254)
	.align		4
.L_254:
        /*0048*/ 	.word	index@(.nv.constant0._Z5_hlogPf6__half)
        /*004c*/ 	.short	0x0380
        /*004e*/ 	.short	0x000a


	//----- nvinfo : EIATTR_SW_WAR
	.align		4
.L_255:
        /*0050*/ 	.byte	0x04, 0x36
        /*0052*/ 	.short	(.L_257 - .L_256)
.L_256:
        /*0054*/ 	.word	0x00000008
.L_257:


//--------------------- .nv.info._Z7_hfloorPf6__half --------------------------
	.section	.nv.info._Z7_hfloorPf6__half,"",@"SHT_CUDA_INFO"
	.sectionflags	@""
	.align	4


	//----- nvinfo : EIATTR_CUDA_API_VERSION
	.align		4
        /*0000*/ 	.byte	0x04, 0x37
        /*0002*/ 	.short	(.L_259 - .L_258)
.L_258:
        /*0004*/ 	.word	0x00000082


	//----- nvinfo : EIATTR_KPARAM_INFO
	.align		4
.L_259:
        /*0008*/ 	.byte	0x04, 0x17
        /*000a*/ 	.short	(.L_261 - .L_260)
.L_260:
        /*000c*/ 	.word	0x00000000
        /*0010*/ 	.short	0x0001
        /*0012*/ 	.short	0x0008
        /*0014*/ 	.byte	0x00, 0xf0, 0x09, 0x00


	//----- nvinfo : EIATTR_KPARAM_INFO
	.align		4
.L_261:
        /*0018*/ 	.byte	0x04, 0x17
        /*001a*/ 	.short	(.L_263 - .L_262)
.L_262:
        /*001c*/ 	.word	0x00000000
        /*0020*/ 	.short	0x0000
        /*0022*/ 	.short	0x0000
        /*0024*/ 	.byte	0x00, 0xf5, 0x21, 0x00


	//----- nvinfo : EIATTR_SPARSE_MMA_MASK
	.align		4
.L_263:
        /*0028*/ 	.byte	0x03, 0x50
        /*002a*/ 	.short	0x0000


	//----- nvinfo : EIATTR_MAXREG_COUNT
	.align		4
        /*002c*/ 	.byte	0x03, 0x1b
        /*002e*/ 	.short	0x00ff


	//----- nvinfo : EIATTR_MERCURY_ISA_VERSION
	.align		4
        /*0030*/ 	.byte	0x03, 0x5f
        /*0032*/ 	.short	0x0101


	//----- nvinfo : EIATTR_VRC_CTA_INIT_COUNT
	.align		4
        /*0034*/ 	.byte	0x02, 0x4a
	.zero		1
	.zero		1


	//----- nvinfo : EIATTR_EXIT_INSTR_OFFSETS
	.align		4
        /*0038*/ 	.byte	0x04, 0x1c
        /*003a*/ 	.short	(.L_265 - .L_264)


	//   ....[0]....
.L_264:
        /*003c*/ 	.word	0x00000070


	//----- nvinfo : EIATTR_CBANK_PARAM_SIZE
	.align		4
.L_265:
        /*0040*/ 	.byte	0x03, 0x19
        /*0042*/ 	.short	0x000a


	//----- nvinfo : EIATTR_PARAM_CBANK
	.align		4
        /*0044*/ 	.byte	0x04, 0x0a
        /*0046*/ 	.short	(.L_267 - .L_266)
	.align		4
.L_266:
        /*0048*/ 	.word	index@(.nv.constant0._Z7_hfloorPf6__half)
        /*004c*/ 	.short	0x0380
        /*004e*/ 	.short	0x000a


	//----- nvinfo : EIATTR_SW_WAR
	.align		4
.L_267:
        /*0050*/ 	.byte	0x04, 0x36
        /*0052*/ 	.short	(.L_269 - .L_268)
.L_268:
        /*0054*/ 	.word	0x00000008
.L_269:


//--------------------- .nv.info._Z6_hexp2Pf6__half --------------------------
	.section	.nv.info._Z6_hexp2Pf6__half,"",@"SHT_CUDA_INFO"
	.sectionflags	@""
	.align	4


	//----- nvinfo : EIATTR_CUDA_API_VERSION
	.align		4
        /*0000*/ 	.byte	0x04, 0x37
        /*0002*/ 	.short	(.L_271 - .L_270)
.L_270:
        /*0004*/ 	.word	0x00000082


	//----- nvinfo : EIATTR_KPARAM_INFO
	.align		4
.L_271:
        /*0008*/ 	.byte	0x04, 0x17
        /*000a*/ 	.short	(.L_273 - .L_272)
.L_272:
        /*000c*/ 	.word	0x00000000
        /*0010*/ 	.short	0x0001
        /*0012*/ 	.short	0x0008
        /*0014*/ 	.byte	0x00, 0xf0, 0x09, 0x00


	//----- nvinfo : EIATTR_KPARAM_INFO
	.align		4
.L_273:
        /*0018*/ 	.byte	0x04, 0x17
        /*001a*/ 	.short	(.L_275 - .L_274)
.L_274:
        /*001c*/ 	.word	0x00000000
        /*0020*/ 	.short	0x0000
        /*0022*/ 	.short	0x0000
        /*0024*/ 	.byte	0x00, 0xf5, 0x21, 0x00


	//----- nvinfo : EIATTR_SPARSE_MMA_MASK
	.align		4
.L_275:
        /*0028*/ 	.byte	0x03, 0x50
        /*002a*/ 	.short	0x0000


	//----- nvinfo : EIATTR_MAXREG_COUNT
	.align		4
        /*002c*/ 	.byte	0x03, 0x1b
        /*002e*/ 	.short	0x00ff


	//----- nvinfo : EIATTR_MERCURY_ISA_VERSION
	.align		4
        /*0030*/ 	.byte	0x03, 0x5f
        /*0032*/ 	.short	0x0101


	//----- nvinfo : EIATTR_VRC_CTA_INIT_COUNT
	.align		4
        /*0034*/ 	.byte	0x02, 0x4a
	.zero		1
	.zero		1


	//----- nvinfo : EIATTR_EXIT_INSTR_OFFSETS
	.align		4
        /*0038*/ 	.byte	0x04, 0x1c
        /*003a*/ 	.short	(.L_277 - .L_276)


	//   ....[0]....
.L_276:
        /*003c*/ 	.word	0x000000a0


	//----- nvinfo : EIATTR_CBANK_PARAM_SIZE
	.align		4
.L_277:
        /*0040*/ 	.byte	0x03, 0x19
        /*0042*/ 	.short	0x000a


	//----- nvinfo : EIATTR_PARAM_CBANK
	.align		4
        /*0044*/ 	.byte	0x04, 0x0a
        /*0046*/ 	.short	(.L_279 - .L_278)
	.align		4
.L_278:
        /*0048*/ 	.word	index@(.nv.constant0._Z6_hexp2Pf6__half)
        /*004c*/ 	.short	0x0380
        /*004e*/ 	.short	0x000a


	//----- nvinfo : EIATTR_SW_WAR
	.align		4
.L_279:
        /*0050*/ 	.byte	0x04, 0x36
        /*0052*/ 	.short	(.L_281 - .L_280)
.L_280:
        /*0054*/ 	.word	0x00000008
.L_281:


//--------------------- .nv.info._Z7_hexp10Pf6__half --------------------------
	.section	.nv.info._Z7_hexp10Pf6__half,"",@"SHT_CUDA_INFO"
	.sectionflags	@""
	.align	4


	//----- nvinfo : EIATTR_CUDA_API_VERSION
	.align		4
        /*0000*/ 	.byte	0x04, 0x37
        /*0002*/ 	.short	(.L_283 - .L_282)
.L_282:
        /*0004*/ 	.word	0x00000082


	//----- nvinfo : EIATTR_KPARAM_INFO
	.align		4
.L_283:
        /*0008*/ 	.byte	0x04, 0x17
        /*000a*/ 	.short	(.L_285 - .L_284)
.L_284:
        /*000c*/ 	.word	0x00000000
        /*0010*/ 	.short	0x0001
        /*0012*/ 	.short	0x0008
        /*0014*/ 	.byte	0x00, 0xf0, 0x09, 0x00


	//----- nvinfo : EIATTR_KPARAM_INFO
	.align		4
.L_285:
        /*0018*/ 	.byte	0x04, 0x17
        /*001a*/ 	.short	(.L_287 - .L_286)
.L_286:
        /*001c*/ 	.word	0x00000000
        /*0020*/ 	.short	0x0000
        /*0022*/ 	.short	0x0000
        /*0024*/ 	.byte	0x00, 0xf5, 0x21, 0x00


	//----- nvinfo : EIATTR_SPARSE_MMA_MASK
	.align		4
.L_287:
        /*0028*/ 	.byte	0x03, 0x50
        /*002a*/ 	.short	0x0000


	//----- nvinfo : EIATTR_MAXREG_COUNT
	.align		4
        /*002c*/ 	.byte	0x03, 0x1b
        /*002e*/ 	.short	0x00ff


	//----- nvinfo : EIATTR_MERCURY_ISA_VERSION
	.align		4
        /*0030*/ 	.byte	0x03, 0x5f
        /*0032*/ 	.short	0x0101


	//----- nvinfo : EIATTR_VRC_CTA_INIT_COUNT
	.align		4
        /*0034*/ 	.byte	0x02, 0x4a
	.zero		1
	.zero		1


	//----- nvinfo : EIATTR_EXIT_INSTR_OFFSETS
	.align		4
        /*0038*/ 	.byte	0x04, 0x1c
        /*003a*/ 	.short	(.L_289 - .L_288)


	//   ....[0]....
.L_288:
        /*003c*/ 	.word	0x00000120


	//----- nvinfo : EIATTR_CBANK_PARAM_SIZE
	.align		4
.L_289:
        /*0040*/ 	.byte	0x03, 0x19
        /*0042*/ 	.short	0x000a


	//----- nvinfo : EIATTR_PARAM_CBANK
	.align		4
        /*0044*/ 	.byte	0x04, 0x0a
        /*0046*/ 	.short	(.L_291 - .L_290)
	.align		4
.L_290:
        /*0048*/ 	.word	index@(.nv.constant0._Z7_hexp10Pf6__half)
        /*004c*/ 	.short	0x0380
        /*004e*/ 	.short	0x000a


	//----- nvinfo : EIATTR_SW_WAR
	.align		4
.L_291:
        /*0050*/ 	.byte	0x04, 0x36
        /*0052*/ 	.short	(.L_293 - .L_292)
.L_292:
        /*0054*/ 	.word	0x00000008
.L_293:


//--------------------- .nv.info._Z5_hexpPf6__half --------------------------
	.section	.nv.info._Z5_hexpPf6__half,"",@"SHT_CUDA_INFO"
	.sectionflags	@""
	.align	4


	//----- nvinfo : EIATTR_CUDA_API_VERSION
	.align		4
        /*0000*/ 	.byte	0x04, 0x37
        /*0002*/ 	.short	(.L_295 - .L_294)
.L_294:
        /*0004*/ 	.word	0x00000082


	//----- nvinfo : EIATTR_KPARAM_INFO
	.align		4
.L_295:
        /*0008*/ 	.byte	0x04, 0x17
        /*000a*/ 	.short	(.L_297 - .L_296)
.L_296:
        /*000c*/ 	.word	0x00000000
        /*0010*/ 	.short	0x0001
        /*0012*/ 	.short	0x0008
        /*0014*/ 	.byte	0x00, 0xf0, 0x09, 0x00


	//----- nvinfo : EIATTR_KPARAM_INFO
	.align		4
.L_297:
        /*0018*/ 	.byte	0x04, 0x17
        /*001a*/ 	.short	(.L_299 - .L_298)
.L_298:
        /*001c*/ 	.word	0x00000000
        /*0020*/ 	.short	0x0000
        /*0022*/ 	.short	0x0000
        /*0024*/ 	.byte	0x00, 0xf5, 0x21, 0x00


	//----- nvinfo : EIATTR_SPARSE_MMA_MASK
	.align		4
.L_299:
        /*0028*/ 	.byte	0x03, 0x50
        /*002a*/ 	.short	0x0000


	//----- nvinfo : EIATTR_MAXREG_COUNT
	.align		4
        /*002c*/ 	.byte	0x03, 0x1b
        /*002e*/ 	.short	0x00ff


	//----- nvinfo : EIATTR_MERCURY_ISA_VERSION
	.align		4
        /*0030*/ 	.byte	0x03, 0x5f
        /*0032*/ 	.short	0x0101


	//----- nvinfo : EIATTR_VRC_CTA_INIT_COUNT
	.align		4
        /*0034*/ 	.byte	0x02, 0x4a
	.zero		1
	.zero		1


	//----- nvinfo : EIATTR_EXIT_INSTR_OFFSETS
	.align		4
        /*0038*/ 	.byte	0x04, 0x1c
        /*003a*/ 	.short	(.L_301 - .L_300)


	//   ....[0]....
.L_300:
        /*003c*/ 	.word	0x00000100


	//----- nvinfo : EIATTR_CBANK_PARAM_SIZE
	.align		4
.L_301:
        /*0040*/ 	.byte	0x03, 0x19
        /*0042*/ 	.short	0x000a


	//----- nvinfo : EIATTR_PARAM_CBANK
	.align		4
        /*0044*/ 	.byte	0x04, 0x0a
        /*0046*/ 	.short	(.L_303 - .L_302)
	.align		4
.L_302:
        /*0048*/ 	.word	index@(.nv.constant0._Z5_hexpPf6__half)
        /*004c*/ 	.short	0x0380
        /*004e*/ 	.short	0x000a


	//----- nvinfo : EIATTR_SW_WAR
	.align		4
.L_303:
        /*0050*/ 	.byte	0x04, 0x36
        /*0052*/ 	.short	(.L_305 - .L_304)
.L_304:
        /*0054*/ 	.word	0x00000008
.L_305:


//--------------------- .nv.info._Z5_hcosPf6__half --------------------------
	.section	.nv.info._Z5_hcosPf6__half,"",@"SHT_CUDA_INFO"
	.sectionflags	@""
	.align	4


	//----- nvinfo : EIATTR_CUDA_API_VERSION
	.align		4
        /*0000*/ 	.byte	0x04, 0x37
        /*0002*/ 	.short	(.L_307 - .L_306)
.L_306:
        /*0004*/ 	.word	0x00000082


	//----- nvinfo : EIATTR_KPARAM_INFO
	.align		4
.L_307:
        /*0008*/ 	.byte	0x04, 0x17
        /*000a*/ 	.short	(.L_309 - .L_308)
.L_308:
        /*000c*/ 	.word	0x00000000
        /*0010*/ 	.short	0x0001
        /*0012*/ 	.short	0x0008
        /*0014*/ 	.byte	0x00, 0xf0, 0x09, 0x00


	//----- nvinfo : EIATTR_KPARAM_INFO
	.align		4
.L_309:
        /*0018*/ 	.byte	0x04, 0x17
        /*001a*/ 	.short	(.L_311 - .L_310)
.L_310:
        /*001c*/ 	.word	0x00000000
        /*0020*/ 	.short	0x0000
        /*0022*/ 	.short	0x0000
        /*0024*/ 	.byte	0x00, 0xf5, 0x21, 0x00


	//----- nvinfo : EIATTR_SPARSE_MMA_MASK
	.align		4
.L_311:
        /*0028*/ 	.byte	0x03, 0x50
        /*002a*/ 	.short	0x0000


	//----- nvinfo : EIATTR_MAXREG_COUNT
	.align		4
        /*002c*/ 	.byte	0x03, 0x1b
        /*002e*/ 	.short	0x00ff


	//----- nvinfo : EIATTR_MERCURY_ISA_VERSION
	.align		4
        /*0030*/ 	.byte	0x03, 0x5f
        /*0032*/ 	.short	0x0101


	//----- nvinfo : EIATTR_VRC_CTA_INIT_COUNT
	.align		4
        /*0034*/ 	.byte	0x02, 0x4a
	.zero		1
	.zero		1


	//----- nvinfo : EIATTR_EXIT_INSTR_OFFSETS
	.align		4
        /*0038*/ 	.byte	0x04, 0x1c
        /*003a*/ 	.short	(.L_313 - .L_312)


	//   ....[0]....
.L_312:
        /*003c*/ 	.word	0x00000220


	//----- nvinfo : EIATTR_CBANK_PARAM_SIZE
	.align		4
.L_313:
        /*0040*/ 	.byte	0x03, 0x19
        /*0042*/ 	.short	0x000a


	//----- nvinfo : EIATTR_PARAM_CBANK
	.align		4
        /*0044*/ 	.byte	0x04, 0x0a
        /*0046*/ 	.short	(.L_315 - .L_314)
	.align		4
.L_314:
        /*0048*/ 	.word	index@(.nv.constant0._Z5_hcosPf6__half)
        /*004c*/ 	.short	0x0380
        /*004e*/ 	.short	0x000a


	//----- nvinfo : EIATTR_SW_WAR
	.align		4
.L_315:
        /*0050*/ 	.byte	0x04, 0x36
        /*0052*/ 	.short	(.L_317 - .L_316)
.L_316:
        /*0054*/ 	.word	0x00000008
.L_317:


//--------------------- .nv.info._Z6_hceilPf6__half --------------------------
	.section	.nv.info._Z6_hceilPf6__half,"",@"SHT_CUDA_INFO"
	.sectionflags	@""
	.align	4


	//----- nvinfo : EIATTR_CUDA_API_VERSION
	.align		4
        /*0000*/ 	.byte	0x04, 0x37
        /*0002*/ 	.short	(.L_319 - .L_318)
.L_318:
        /*0004*/ 	.word	0x00000082


	//----- nvinfo : EIATTR_KPARAM_INFO
	.align		4
.L_319:
        /*0008*/ 	.byte	0x04, 0x17
        /*000a*/ 	.short	(.L_321 - .L_320)
.L_320:
        /*000c*/ 	.word	0x00000000
        /*0010*/ 	.short	0x0001
        /*0012*/ 	.short	0x0008
        /*0014*/ 	.byte	0x00, 0xf0, 0x09, 0x00


	//----- nvinfo : EIATTR_KPARAM_INFO
	.align		4
.L_321:
        /*0018*/ 	.byte	0x04, 0x17
        /*001a*/ 	.short	(.L_323 - .L_322)
.L_322:
        /*001c*/ 	.word	0x00000000
        /*0020*/ 	.short	0x0000
        /*0022*/ 	.short	0x0000
        /*0024*/ 	.byte	0x00, 0xf5, 0x21, 0x00


	//----- nvinfo : EIATTR_SPARSE_MMA_MASK
	.align		4
.L_323:
        /*0028*/ 	.byte	0x03, 0x50
        /*002a*/ 	.short	0x0000


	//----- nvinfo : EIATTR_MAXREG_COUNT
	.align		4
        /*002c*/ 	.byte	0x03, 0x1b
        /*002e*/ 	.short	0x00ff


	//----- nvinfo : EIATTR_MERCURY_ISA_VERSION
	.align		4
        /*0030*/ 	.byte	0x03, 0x5f
        /*0032*/ 	.short	0x0101


	//----- nvinfo : EIATTR_VRC_CTA_INIT_COUNT
	.align		4
        /*0034*/ 	.byte	0x02, 0x4a
	.zero		1
	.zero		1


	//----- nvinfo : EIATTR_EXIT_INSTR_OFFSETS
	.align		4
        /*0038*/ 	.byte	0x04, 0x1c
        /*003a*/ 	.short	(.L_325 - .L_324)


	//   ....[0]....
.L_324:
        /*003c*/ 	.word	0x00000070


	//----- nvinfo : EIATTR_CBANK_PARAM_SIZE
	.align		4
.L_325:
        /*0040*/ 	.byte	0x03, 0x19
        /*0042*/ 	.short	0x000a


	//----- nvinfo : EIATTR_PARAM_CBANK
	.align		4
        /*0044*/ 	.byte	0x04, 0x0a
        /*0046*/ 	.short	(.L_327 - .L_326)
	.align		4
.L_326:
        /*0048*/ 	.word	index@(.nv.constant0._Z6_hceilPf6__half)
        /*004c*/ 	.short	0x0380
        /*004e*/ 	.short	0x000a


	//----- nvinfo : EIATTR_SW_WAR
	.align		4
.L_327:
        /*0050*/ 	.byte	0x04, 0x36
        /*0052*/ 	.short	(.L_329 - .L_328)
.L_328:
        /*0054*/ 	.word	0x00000008
.L_329:


//--------------------- .nv.info._Z4hneuPb6__halfS0_ --------------------------
	.section	.nv.info._Z4hneuPb6__halfS0_,"",@"SHT_CUDA_INFO"
	.sectionflags	@""
	.align	4


	//----- nvinfo : EIATTR_CUDA_API_VERSION
	.align		4
        /*0000*/ 	.byte	0x04, 0x37
        /*0002*/ 	.short	(.L_331 - .L_330)
.L_330:
        /*0004*/ 	.word	0x00000082


	//----- nvinfo : EIATTR_KPARAM_INFO
	.align		4
.L_331:
        /*0008*/ 	.byte	0x04, 0x17
        /*000a*/ 	.short	(.L_333 - .L_332)
.L_332:
        /*000c*/ 	.word	0x00000000
        /*0010*/ 	.short	0x0002
        /*0012*/ 	.short	0x000a
        /*0014*/ 	.byte	0x00, 0xf0, 0x09, 0x00


	//----- nvinfo : EIATTR_KPARAM_INFO
	.align		4
.L_333:
        /*0018*/ 	.byte	0x04, 0x17
        /*001a*/ 	.short	(.L_335 - .L_334)
.L_334:
        /*001c*/ 	.word	0x00000000
        /*0020*/ 	.short	0x0001
        /*0022*/ 	.short	0x0008
        /*0024*/ 	.byte	0x00, 0xf0, 0x09, 0x00


	//----- nvinfo : EIATTR_KPARAM_INFO
	.align		4
.L_335:
        /*0028*/ 	.byte	0x04, 0x17
        /*002a*/ 	.short	(.L_337 - .L_336)
.L_336:
        /*002c*/ 	.word	0x00000000
        /*0030*/ 	.short	0x0000
        /*0032*/ 	.short	0x0000
        /*0034*/ 	.byte	0x00, 0xf5, 0x21, 0x00


	//----- nvinfo : EIATTR_SPARSE_MMA_MASK
	.align		4
.L_337:
        /*0038*/ 	.byte	0x03, 0x50
        /*003a*/ 	.short	0x0000


	//----- nvinfo : EIATTR_MAXREG_COUNT
	.align		4
        /*003c*/ 	.byte	0x03, 0x1b
        /*003e*/ 	.short	0x00ff


	//----- nvinfo : EIATTR_MERCURY_ISA_VERSION
	.align		4
        /*0040*/ 	.byte	0x03, 0x5f
        /*0042*/ 	.short	0x0101


	//----- nvinfo : EIATTR_VRC_CTA_INIT_COUNT
	.align		4
        /*0044*/ 	.byte	0x02, 0x4a
	.zero		1
	.zero		1


	//----- nvinfo : EIATTR_EXIT_INSTR_OFFSETS
	.align		4
        /*0048*/ 	.byte	0x04, 0x1c
        /*004a*/ 	.short	(.L_339 - .L_338)


	//   ....[0]....
.L_338:
        /*004c*/ 	.word	0x00000070


	//----- nvinfo : EIATTR_CBANK_PARAM_SIZE
	.align		4
.L_339:
        /*0050*/ 	.byte	0x03, 0x19
        /*0052*/ 	.short	0x000c


	//----- nvinfo : EIATTR_PARAM_CBANK
	.align		4
        /*0054*/ 	.byte	0x04, 0x0a
        /*0056*/ 	.short	(.L_341 - .L_340)
	.align		4
.L_340:
        /*0058*/ 	.word	index@(.nv.constant0._Z4hneuPb6__halfS0_)
        /*005c*/ 	.short	0x0380
        /*005e*/ 	.short	0x000c


	//----- nvinfo : EIATTR_SW_WAR
	.align		4
.L_341:
        /*0060*/ 	.byte	0x04, 0x36
        /*0062*/ 	.short	(.L_343 - .L_342)
.L_342:
        /*0064*/ 	.word	0x00000008
.L_343:


//--------------------- .nv.info._Z4hltuPb6__halfS0_ --------------------------
	.section	.nv.info._Z4hltuPb6__halfS0_,"",@"SHT_CUDA_INFO"
	.sectionflags	@""
	.align	4


	//----- nvinfo : EIATTR_CUDA_API_VERSION
	.align		4
        /*0000*/ 	.byte	0x04, 0x37
        /*0002*/ 	.short	(.L_345 - .L_344)
.L_344:
        /*0004*/ 	.word	0x00000082


	//----- nvinfo : EIATTR_KPARAM_INFO
	.align		4
.L_345:
        /*0008*/ 	.byte	0x04, 0x17
        /*000a*/ 	.short	(.L_347 - .L_346)
.L_346:
        /*000c*/ 	.word	0x00000000
        /*0010*/ 	.short	0x0002
        /*0012*/ 	.short	0x000a
        /*0014*/ 	.byte	0x00, 0xf0, 0x09, 0x00


	//----- nvinfo : EIATTR_KPARAM_INFO
	.align		4
.L_347:
        /*0018*/ 	.byte	0x04, 0x17
        /*001a*/ 	.short	(.L_349 - .L_348)
.L_348:
        /*001c*/ 	.word	0x00000000
        /*0020*/ 	.short	0x0001
        /*0022*/ 	.short	0x0008
        /*0024*/ 	.byte	0x00, 0xf0, 0x09, 0x00


	//----- nvinfo : EIATTR_KPARAM_INFO
	.align		4
.L_349:
        /*0028*/ 	.byte	0x04, 0x17
        /*002a*/ 	.short	(.L_351 - .L_350)
.L_350:
        /*002c*/ 	.word	0x00000000
        /*0030*/ 	.short	0x0000
        /*0032*/ 	.short	0x0000
        /*0034*/ 	.byte	0x00, 0xf5, 0x21, 0x00


	//----- nvinfo : EIATTR_SPARSE_MMA_MASK
	.align		4
.L_351:
        /*0038*/ 	.byte	0x03, 0x50
        /*003a*/ 	.short	0x0000


	//----- nvinfo : EIATTR_MAXREG_COUNT
	.align		4
        /*003c*/ 	.byte	0x03, 0x1b
        /*003e*/ 	.short	0x00ff


	//----- nvinfo : EIATTR_MERCURY_ISA_VERSION
	.align		4
        /*0040*/ 	.byte	0x03, 0x5f
        /*0042*/ 	.short	0x0101


	//----- nvinfo : EIATTR_VRC_CTA_INIT_COUNT
	.align		4
        /*0044*/ 	.byte	0x02, 0x4a
	.zero		1
	.zero		1


	//----- nvinfo : EIATTR_EXIT_INSTR_OFFSETS
	.align		4
        /*0048*/ 	.byte	0x04, 0x1c
        /*004a*/ 	.short	(.L_353 - .L_352)


	//   ....[0]....
.L_352:
        /*004c*/ 	.word	0x00000070


	//----- nvinfo : EIATTR_CBANK_PARAM_SIZE
	.align		4
.L_353:
        /*0050*/ 	.byte	0x03, 0x19
        /*0052*/ 	.short	0x000c


	//----- nvinfo : EIATTR_PARAM_CBANK
	.align		4
        /*0054*/ 	.byte	0x04, 0x0a
        /*0056*/ 	.short	(.L_355 - .L_354)
	.align		4
.L_354:
        /*0058*/ 	.word	index@(.nv.constant0._Z4hltuPb6__halfS0_)
        /*005c*/ 	.short	0x0380
        /*005e*/ 	.short	0x000c


	//----- nvinfo : EIATTR_SW_WAR
	.align		4
.L_355:
        /*0060*/ 	.byte	0x04, 0x36
        /*0062*/ 	.short	(.L_357 - .L_356)
.L_356:
        /*0064*/ 	.word	0x00000008
.L_357:


//--------------------- .nv.info._Z4hleuPb6__halfS0_ --------------------------
	.section	.nv.info._Z4hleuPb6__halfS0_,"",@"SHT_CUDA_INFO"
	.sectionflags	@""
	.align	4


	//----- nvinfo : EIATTR_CUDA_API_VERSION
	.align		4
        /*0000*/ 	.byte	0x04, 0x37
        /*0002*/ 	.short	(.L_359 - .L_358)
.L_358:
        /*0004*/ 	.word	0x00000082


	//----- nvinfo : EIATTR_KPARAM_INFO
	.align		4
.L_359:
        /*0008*/ 	.byte	0x04, 0x17
        /*000a*/ 	.short	(.L_361 - .L_360)
.L_360:
        /*000c*/ 	.word	0x00000000
        /*0010*/ 	.short	0x0002
        /*0012*/ 	.short	0x000a
        /*0014*/ 	.byte	0x00, 0xf0, 0x09, 0x00


	//----- nvinfo : EIATTR_KPARAM_INFO
	.align		4
.L_361:
        /*0018*/ 	.byte	0x04, 0x17
        /*001a*/ 	.short	(.L_363 - .L_362)
.L_362:
        /*001c*/ 	.word	0x00000000
        /*0020*/ 	.short	0x0001
        /*0022*/ 	.short	0x0008
        /*0024*/ 	.byte	0x00, 0xf0, 0x09, 0x00


	//----- nvinfo : EIATTR_KPARAM_INFO
	.align		4
.L_363:
        /*0028*/ 	.byte	0x04, 0x17
        /*002a*/ 	.short	(.L_365 - .L_364)
.L_364:
        /*002c*/ 	.word	0x00000000
        /*0030*/ 	.short	0x0000
        /*0032*/ 	.short	0x0000
        /*0034*/ 	.byte	0x00, 0xf5, 0x21, 0x00


	//----- nvinfo : EIATTR_SPARSE_MMA_MASK
	.align		4
.L_365:
        /*0038*/ 	.byte	0x03, 0x50
        /*003a*/ 	.short	0x0000


	//----- nvinfo : EIATTR_MAXREG_COUNT
	.align		4
        /*003c*/ 	.byte	0x03, 0x1b
        /*003e*/ 	.short	0x00ff


	//----- nvinfo : EIATTR_MERCURY_ISA_VERSION
	.align		4
        /*0040*/ 	.byte	0x03, 0x5f
        /*0042*/ 	.short	0x0101


	//----- nvinfo : EIATTR_VRC_CTA_INIT_COUNT
	.align		4
        /*0044*/ 	.byte	0x02, 0x4a
	.zero		1
	.zero		1


	//----- nvinfo : EIATTR_EXIT_INSTR_OFFSETS
	.align		4
        /*0048*/ 	.byte	0x04, 0x1c
        /*004a*/ 	.short	(.L_367 - .L_366)


	//   ....[0]....
.L_366:
        /*004c*/ 	.word	0x00000070


	//----- nvinfo : EIATTR_CBANK_PARAM_SIZE
	.align		4
.L_367:
        /*0050*/ 	.byte	0x03, 0x19
        /*0052*/ 	.short	0x000c


	//----- nvinfo : EIATTR_PARAM_CBANK
	.align		4
        /*0054*/ 	.byte	0x04, 0x0a
        /*0056*/ 	.short	(.L_369 - .L_368)
	.align		4
.L_368:
        /*0058*/ 	.word	index@(.nv.constant0._Z4hleuPb6__halfS0_)
        /*005c*/ 	.short	0x0380
        /*005e*/ 	.short	0x000c


	//----- nvinfo : EIATTR_SW_WAR
	.align		4
.L_369:
        /*0060*/ 	.byte	0x04, 0x36
        /*0062*/ 	.short	(.L_371 - .L_370)
.L_370:
        /*0064*/ 	.word	0x00000008
.L_371:


//--------------------- .nv.info._Z4hgtuPb6__halfS0_ --------------------------
	.section	.nv.info._Z4hgtuPb6__halfS0_,"",@"SHT_CUDA_INFO"
	.sectionflags	@""
	.align	4


	//----- nvinfo : EIATTR_CUDA_API_VERSION
	.align		4
        /*0000*/ 	.byte	0x04, 0x37
        /*0002*/ 	.short	(.L_373 - .L_372)
.L_372:
        /*0004*/ 	.word	0x00000082


	//----- nvinfo : EIATTR_KPARAM_INFO
	.align		4
.L_373:
        /*0008*/ 	.byte	0x04, 0x17
        /*000a*/ 	.short	(.L_375 - .L_374)
.L_374:
        /*000c*/ 	.word	0x00000000
        /*0010*/ 	.short	0x0002
        /*0012*/ 	.short	0x000a
        /*0014*/ 	.byte	0x00, 0xf0, 0x09, 0x00


	//----- nvinfo : EIATTR_KPARAM_INFO
	.align		4
.L_375:
        /*0018*/ 	.byte	0x04, 0x17
        /*001a*/ 	.short	(.L_377 - .L_376)
.L_376:
        /*001c*/ 	.word	0x00000000
        /*0020*/ 	.short	0x0001
        /*0022*/ 	.short	0x0008
        /*0024*/ 	.byte	0x00, 0xf0, 0x09, 0x00


	//----- nvinfo : EIATTR_KPARAM_INFO
	.align		4
.L_377:
        /*0028*/ 	.byte	0x04, 0x17
        /*002a*/ 	.short	(.L_379 - .L_378)
.L_378:
        /*002c*/ 	.word	0x00000000
        /*0030*/ 	.short	0x0000
        /*0032*/ 	.short	0x0000
        /*0034*/ 	.byte	0x00, 0xf5, 0x21, 0x00


	//----- nvinfo : EIATTR_SPARSE_MMA_MASK
	.align		4
.L_379:
        /*0038*/ 	.byte	0x03, 0x50
        /*003a*/ 	.short	0x0000


	//----- nvinfo : EIATTR_MAXREG_COUNT
	.align		4
        /*003c*/ 	.byte	0x03, 0x1b
        /*003e*/ 	.short	0x00ff


	//----- nvinfo : EIATTR_MERCURY_ISA_VERSION
	.align		4
        /*0040*/ 	.byte	0x03, 0x5f
        /*0042*/ 	.short	0x0101


	//----- nvinfo : EIATTR_VRC_CTA_INIT_COUNT
	.align		4
        /*0044*/ 	.byte	0x02, 0x4a
	.zero		1
	.zero		1


	//----- nvinfo : EIATTR_EXIT_INSTR_OFFSETS
	.align		4
        /*0048*/ 	.byte	0x04, 0x1c
        /*004a*/ 	.short	(.L_381 - .L_380)


	//   ....[0]....
.L_380:
        /*004c*/ 	.word	0x00000070


	//----- nvinfo : EIATTR_CBANK_PARAM_SIZE
	.align		4
.L_381:
        /*0050*/ 	.byte	0x03, 0x19
        /*0052*/ 	.short	0x000c


	//----- nvinfo : EIATTR_PARAM_CBANK
	.align		4
        /*0054*/ 	.byte	0x04, 0x0a
        /*0056*/ 	.short	(.L_383 - .L_382)
	.align		4
.L_382:
        /*0058*/ 	.word	index@(.nv.constant0._Z4hgtuPb6__halfS0_)
        /*005c*/ 	.short	0x0380
        /*005e*/ 	.short	0x000c


	//----- nvinfo : EIATTR_SW_WAR
	.align		4
.L_383:
        /*0060*/ 	.byte	0x04, 0x36
        /*0062*/ 	.short	(.L_385 - .L_384)
.L_384:
        /*0064*/ 	.word	0x00000008
.L_385:


//--------------------- .nv.info._Z4hgeuPb6__halfS0_ --------------------------
	.section	.nv.info._Z4hgeuPb6__halfS0_,"",@"SHT_CUDA_INFO"
	.sectionflags	@""
	.align	4


	//----- nvinfo : EIATTR_CUDA_API_VERSION
	.align		4
        /*0000*/ 	.byte	0x04, 0x37
        /*0002*/ 	.short	(.L_387 - .L_386)
.L_386:
        /*0004*/ 	.word	0x00000082


	//----- nvinfo : EIATTR_KPARAM_INFO
	.align		4
.L_387:
        /*0008*/ 	.byte	0x04, 0x17
        /*000a*/ 	.short	(.L_389 - .L_388)
.L_388:
        /*000c*/ 	.word	0x00000000
        /*0010*/ 	.short	0x0002
        /*0012*/ 	.short	0x000a
        /*0014*/ 	.byte	0x00, 0xf0, 0x09, 0x00


	//----- nvinfo : EIATTR_KPARAM_INFO
	.align		4
.L_389:
        /*0018*/ 	.byte	0x04, 0x17
        /*001a*/ 	.short	(.L_391 - .L_390)
.L_390:
        /*001c*/ 	.word	0x00000000
        /*0020*/ 	.short	0x0001
        /*0022*/ 	.short	0x0008
        /*0024*/ 	.byte	0x00, 0xf0, 0x09, 0x00


	//----- nvinfo : EIATTR_KPARAM_INFO
	.align		4
.L_391:
        /*0028*/ 	.byte	0x04, 0x17
        /*002a*/ 	.short	(.L_393 - .L_392)
.L_392:
        /*002c*/ 	.word	0x00000000
        /*0030*/ 	.short	0x0000
        /*0032*/ 	.short	0x0000
        /*0034*/ 	.byte	0x00, 0xf5, 0x21, 0x00


	//----- nvinfo : EIATTR_SPARSE_MMA_MASK
	.align		4
.L_393:
        /*0038*/ 	.byte	0x03, 0x50
        /*003a*/ 	.short	0x0000


	//----- nvinfo : EIATTR_MAXREG_COUNT
	.align		4
        /*003c*/ 	.byte	0x03, 0x1b
        /*003e*/ 	.short	0x00ff


	//----- nvinfo : EIATTR_MERCURY_ISA_VERSION
	.align		4
        /*0040*/ 	.byte	0x03, 0x5f
        /*0042*/ 	.short	0x0101


	//----- nvinfo : EIATTR_VRC_CTA_INIT_COUNT
	.align		4
        /*0044*/ 	.byte	0x02, 0x4a
	.zero		1
	.zero		1


	//----- nvinfo : EIATTR_EXIT_INSTR_OFFSETS
	.align		4
        /*0048*/ 	.byte	0x04, 0x1c
        /*004a*/ 	.short	(.L_395 - .L_394)


	//   ....[0]....
.L_394:
        /*004c*/ 	.word	0x00000070


	//----- nvinfo : EIATTR_CBANK_PARAM_SIZE
	.align		4
.L_395:
        /*0050*/ 	.byte	0x03, 0x19
        /*0052*/ 	.short	0x000c


	//----- nvinfo : EIATTR_PARAM_CBANK
	.align		4
        /*0054*/ 	.byte	0x04, 0x0a
        /*0056*/ 	.short	(.L_397 - .L_396)
	.align		4
.L_396:
        /*0058*/ 	.word	index@(.nv.constant0._Z4hgeuPb6__halfS0_)
        /*005c*/ 	.short	0x0380
        /*005e*/ 	.short	0x000c


	//----- nvinfo : EIATTR_SW_WAR
	.align		4
.L_397:
        /*0060*/ 	.byte	0x04, 0x36
        /*0062*/ 	.short	(.L_399 - .L_398)
.L_398:
        /*0064*/ 	.word	0x00000008
.L_399:


//--------------------- .nv.info._Z4hequPb6__halfS0_ --------------------------
	.section	.nv.info._Z4hequPb6__halfS0_,"",@"SHT_CUDA_INFO"
	.sectionflags	@""
	.align	4


	//----- nvinfo : EIATTR_CUDA_API_VERSION
	.align		4
        /*0000*/ 	.byte	0x04, 0x37
        /*0002*/ 	.short	(.L_401 - .L_400)
.L_400:
        /*0004*/ 	.word	0x00000082


	//----- nvinfo : EIATTR_KPARAM_INFO
	.align		4
.L_401:
        /*0008*/ 	.byte	0x04, 0x17
        /*000a*/ 	.short	(.L_403 - .L_402)
.L_402:
        /*000c*/ 	.word	0x00000000
        /*0010*/ 	.short	0x0002
        /*0012*/ 	.short	0x000a
        /*0014*/ 	.byte	0x00, 0xf0, 0x09, 0x00


	//----- nvinfo : EIATTR_KPARAM_INFO
	.align		4
.L_403:
        /*0018*/ 	.byte	0x04, 0x17
        /*001a*/ 	.short	(.L_405 - .L_404)
.L_404:
        /*001c*/ 	.word	0x00000000
        /*0020*/ 	.short	0x0001
        /*0022*/ 	.short	0x0008
        /*0024*/ 	.byte	0x00, 0xf0, 0x09, 0x00


	//----- nvinfo : EIATTR_KPARAM_INFO
	.align		4
.L_405:
        /*0028*/ 	.byte	0x04, 0x17
        /*002a*/ 	.short	(.L_407 - .L_406)
.L_406:
        /*002c*/ 	.word	0x00000000
        /*0030*/ 	.short	0x0000
        /*0032*/ 	.short	0x0000
        /*0034*/ 	.byte	0x00, 0xf5, 0x21, 0x00


	//----- nvinfo : EIATTR_SPARSE_MMA_MASK
	.align		4
.L_407:
        /*0038*/ 	.byte	0x03, 0x50
        /*003a*/ 	.short	0x0000


	//----- nvinfo : EIATTR_MAXREG_COUNT
	.align		4
        /*003c*/ 	.byte	0x03, 0x1b
        /*003e*/ 	.short	0x00ff


	//----- nvinfo : EIATTR_MERCURY_ISA_VERSION
	.align		4
        /*0040*/ 	.byte	0x03, 0x5f
        /*0042*/ 	.short	0x0101


	//----- nvinfo : EIATTR_VRC_CTA_INIT_COUNT
	.align		4
        /*0044*/ 	.byte	0x02, 0x4a
	.zero		1
	.zero		1


	//----- nvinfo : EIATTR_EXIT_INSTR_OFFSETS
	.align		4
        /*0048*/ 	.byte	0x04, 0x1c
        /*004a*/ 	.short	(.L_409 - .L_408)


	//   ....[0]....
.L_408:
        /*004c*/ 	.word	0x00000070


	//----- nvinfo : EIATTR_CBANK_PARAM_SIZE
	.align		4
.L_409:
        /*0050*/ 	.byte	0x03, 0x19
        /*0052*/ 	.short	0x000c


	//----- nvinfo : EIATTR_PARAM_CBANK
	.align		4
        /*0054*/ 	.byte	0x04, 0x0a
        /*0056*/ 	.short	(.L_411 - .L_410)
	.align		4
.L_410:
        /*0058*/ 	.word	index@(.nv.constant0._Z4hequPb6__halfS0_)
        /*005c*/ 	.short	0x0380
        /*005e*/ 	.short	0x000c


	//----- nvinfo : EIATTR_SW_WAR
	.align		4
.L_411:
        /*0060*/ 	.byte	0x04, 0x36
        /*0062*/ 	.short	(.L_413 - .L_412)
.L_412:
        /*0064*/ 	.word	0x00000008
.L_413:


//--------------------- .nv.info._Z8hsub_satPf6__halfS0_ --------------------------
	.section	.nv.info._Z8hsub_satPf6__halfS0_,"",@"SHT_CUDA_INFO"
	.sectionflags	@""
	.align	4


	//----- nvinfo : EIATTR_CUDA_API_VERSION
	.align		4
        /*0000*/ 	.byte	0x04, 0x37
        /*0002*/ 	.short	(.L_415 - .L_414)
.L_414:
        /*0004*/ 	.word	0x00000082


	//----- nvinfo : EIATTR_KPARAM_INFO
	.align		4
.L_415:
        /*0008*/ 	.byte	0x04, 0x17
        /*000a*/ 	.short	(.L_417 - .L_416)
.L_416:
        /*000c*/ 	.word	0x00000000
        /*0010*/ 	.short	0x0002
        /*0012*/ 	.short	0x000a
        /*0014*/ 	.byte	0x00, 0xf0, 0x09, 0x00


	//----- nvinfo : EIATTR_KPARAM_INFO
	.align		4
.L_417:
        /*0018*/ 	.byte	0x04, 0x17
        /*001a*/ 	.short	(.L_419 - .L_418)
.L_418:
        /*001c*/ 	.word	0x00000000
        /*0020*/ 	.short	0x0001
        /*0022*/ 	.short	0x0008
        /*0024*/ 	.byte	0x00, 0xf0, 0x09, 0x00


	//----- nvinfo : EIATTR_KPARAM_INFO
	.align		4
.L_419:
        /*0028*/ 	.byte	0x04, 0x17
        /*002a*/ 	.short	(.L_421 - .L_420)
.L_420:
        /*002c*/ 	.word	0x00000000
        /*0030*/ 	.short	0x0000
        /*0032*/ 	.short	0x0000
        /*0034*/ 	.byte	0x00, 0xf5, 0x21, 0x00


	//----- nvinfo : EIATTR_SPARSE_MMA_MASK
	.align		4
.L_421:
        /*0038*/ 	.byte	0x03, 0x50
        /*003a*/ 	.short	0x0000


	//----- nvinfo : EIATTR_MAXREG_COUNT
	.align		4
        /*003c*/ 	.byte	0x03, 0x1b
        /*003e*/ 	.short	0x00ff


	//----- nvinfo : EIATTR_MERCURY_ISA_VERSION
	.align		4
        /*0040*/ 	.byte	0x03, 0x5f
        /*0042*/ 	.short	0x0101


	//----- nvinfo : EIATTR_VRC_CTA_INIT_COUNT
	.align		4
        /*0044*/ 	.byte	0x02, 0x4a
	.zero		1
	.zero		1


	//----- nvinfo : EIATTR_EXIT_INSTR_OFFSETS
	.align		4
        /*0048*/ 	.byte	0x04, 0x1c
        /*004a*/ 	.short	(.L_423 - .L_422)


	//   ....[0]....
.L_422:
        /*004c*/ 	.word	0x00000070


	//----- nvinfo : EIATTR_CBANK_PARAM_SIZE
	.align		4
.L_423:
        /*0050*/ 	.byte	0x03, 0x19
        /*0052*/ 	.short	0x000c


	//----- nvinfo : EIATTR_PARAM_CBANK
	.align		4
        /*0054*/ 	.byte	0x04, 0x0a
        /*0056*/ 	.short	(.L_425 - .L_424)
	.align		4
.L_424:
        /*0058*/ 	.word	index@(.nv.constant0._Z8hsub_satPf6__halfS0_)
        /*005c*/ 	.short	0x0380
        /*005e*/ 	.short	0x000c


	//----- nvinfo : EIATTR_SW_WAR
	.align		4
.L_425:
        /*0060*/ 	.byte	0x04, 0x36
        /*0062*/ 	.short	(.L_427 - .L_426)
.L_426:
        /*0064*/ 	.word	0x00000008
.L_427:


//--------------------- .nv.info._Z8hmul_satPf6__halfS0_ --------------------------
	.section	.nv.info._Z8hmul_satPf6__halfS0_,"",@"SHT_CUDA_INFO"
	.sectionflags	@""
	.align	4


	//----- nvinfo : EIATTR_CUDA_API_VERSION
	.align		4
        /*0000*/ 	.byte	0x04, 0x37
        /*0002*/ 	.short	(.L_429 - .L_428)
.L_428:
        /*0004*/ 	.word	0x00000082


	//----- nvinfo : EIATTR_KPARAM_INFO
	.align		4
.L_429:
        /*0008*/ 	.byte	0x04, 0x17
        /*000a*/ 	.short	(.L_431 - .L_430)
.L_430:
        /*000c*/ 	.word	0x00000000
        /*0010*/ 	.short	0x0002
        /*0012*/ 	.short	0x000a
        /*0014*/ 	.byte	0x00, 0xf0, 0x09, 0x00


	//----- nvinfo : EIATTR_KPARAM_INFO
	.align		4
.L_431:
        /*0018*/ 	.byte	0x04, 0x17
        /*001a*/ 	.short	(.L_433 - .L_432)
.L_432:
        /*001c*/ 	.word	0x00000000
        /*0020*/ 	.short	0x0001
        /*0022*/ 	.short	0x0008
        /*0024*/ 	.byte	0x00, 0xf0, 0x09, 0x00


	//----- nvinfo : EIATTR_KPARAM_INFO
	.align		4
.L_433:
        /*0028*/ 	.byte	0x04, 0x17
        /*002a*/ 	.short	(.L_435 - .L_434)
.L_434:
        /*002c*/ 	.word	0x00000000
        /*0030*/ 	.short	0x0000
        /*0032*/ 	.short	0x0000
        /*0034*/ 	.byte	0x00, 0xf5, 0x21, 0x00


	//----- nvinfo : EIATTR_SPARSE_MMA_MASK
	.align		4
.L_435:
        /*0038*/ 	.byte	0x03, 0x50
        /*003a*/ 	.short	0x0000


	//----- nvinfo : EIATTR_MAXREG_COUNT
	.align		4
        /*003c*/ 	.byte	0x03, 0x1b
        /*003e*/ 	.short	0x00ff


	//----- nvinfo : EIATTR_MERCURY_ISA_VERSION
	.align		4
        /*0040*/ 	.byte	0x03, 0x5f
        /*0042*/ 	.short	0x0101


	//----- nvinfo : EIATTR_VRC_CTA_INIT_COUNT
	.align		4
        /*0044*/ 	.byte	0x02, 0x4a
	.zero		1
	.zero		1


	//----- nvinfo : EIATTR_EXIT_INSTR_OFFSETS
	.align		4
        /*0048*/ 	.byte	0x04, 0x1c
        /*004a*/ 	.short	(.L_437 - .L_436)


	//   ....[0]....
.L_436:
        /*004c*/ 	.word	0x00000070


	//----- nvinfo : EIATTR_CBANK_PARAM_SIZE
	.align		4
.L_437:
        /*0050*/ 	.byte	0x03, 0x19
        /*0052*/ 	.short	0x000c


	//----- nvinfo : EIATTR_PARAM_CBANK
	.align		4
        /*0054*/ 	.byte	0x04, 0x0a
        /*0056*/ 	.short	(.L_439 - .L_438)
	.align		4
.L_438:
        /*0058*/ 	.word	index@(.nv.constant0._Z8hmul_satPf6__halfS0_)
        /*005c*/ 	.short	0x0380
        /*005e*/ 	.short	0x000c


	//----- nvinfo : EIATTR_SW_WAR
	.align		4
.L_439:
        /*0060*/ 	.byte	0x04, 0x36
        /*0062*/ 	.short	(.L_441 - .L_440)
.L_440:
        /*0064*/ 	.word	0x00000008
.L_441:


//--------------------- .nv.info._Z8hfma_satPf6__halfS0_S0_ --------------------------
	.section	.nv.info._Z8hfma_satPf6__halfS0_S0_,"",@"SHT_CUDA_INFO"
	.sectionflags	@""
	.align	4


	//----- nvinfo : EIATTR_CUDA_API_VERSION
	.align		4
        /*0000*/ 	.byte	0x04, 0x37
        /*0002*/ 	.short	(.L_443 - .L_442)
.L_442:
        /*0004*/ 	.word	0x00000082


	//----- nvinfo : EIATTR_KPARAM_INFO
	.align		4
.L_443:
        /*0008*/ 	.byte	0x04, 0x17
        /*000a*/ 	.short	(.L_445 - .L_444)
.L_444:
        /*000c*/ 	.word	0x00000000
        /*0010*/ 	.short	0x0003
        /*0012*/ 	.short	0x000c
        /*0014*/ 	.byte	0x00, 0xf0, 0x09, 0x00


	//----- nvinfo : EIATTR_KPARAM_INFO
	.align		4
.L_445:
        /*0018*/ 	.byte	0x04, 0x17
        /*001a*/ 	.short	(.L_447 - .L_446)
.L_446:
        /*001c*/ 	.word	0x00000000
        /*0020*/ 	.short	0x0002
        /*0022*/ 	.short	0x000a
        /*0024*/ 	.byte	0x00, 0xf0, 0x09, 0x00


	//----- nvinfo : EIATTR_KPARAM_INFO
	.align		4
.L_447:
        /*0028*/ 	.byte	0x04, 0x17
        /*002a*/ 	.short	(.L_449 - .L_448)
.L_448:
        /*002c*/ 	.word	0x00000000
        /*0030*/ 	.short	0x0001
        /*0032*/ 	.short	0x0008
        /*0034*/ 	.byte	0x00, 0xf0, 0x09, 0x00


	//----- nvinfo : EIATTR_KPARAM_INFO
	.align		4
.L_449:
        /*0038*/ 	.byte	0x04, 0x17
        /*003a*/ 	.short	(.L_451 - .L_450)
.L_450:
        /*003c*/ 	.word	0x00000000
        /*0040*/ 	.short	0x0000
        /*0042*/ 	.short	0x0000
        /*0044*/ 	.byte	0x00, 0xf5, 0x21, 0x00


	//----- nvinfo : EIATTR_SPARSE_MMA_MASK
	.align		4
.L_451:
        /*0048*/ 	.byte	0x03, 0x50
        /*004a*/ 	.short	0x0000


	//----- nvinfo : EIATTR_MAXREG_COUNT
	.align		4
        /*004c*/ 	.byte	0x03, 0x1b
        /*004e*/ 	.short	0x00ff


	//----- nvinfo : EIATTR_MERCURY_ISA_VERSION
	.align		4
        /*0050*/ 	.byte	0x03, 0x5f
        /*0052*/ 	.short	0x0101


	//----- nvinfo : EIATTR_VRC_CTA_INIT_COUNT
	.align		4
        /*0054*/ 	.byte	0x02, 0x4a
	.zero		1
	.zero		1


	//----- nvinfo : EIATTR_EXIT_INSTR_OFFSETS
	.align		4
        /*0058*/ 	.byte	0x04, 0x1c
        /*005a*/ 	.short	(.L_453 - .L_452)


	//   ....[0]....
.L_452:
        /*005c*/ 	.word	0x00000080


	//----- nvinfo : EIATTR_CBANK_PARAM_SIZE
	.align		4
.L_453:
        /*0060*/ 	.byte	0x03, 0x19
        /*0062*/ 	.short	0x000e


	//----- nvinfo : EIATTR_PARAM_CBANK
	.align		4
        /*0064*/ 	.byte	0x04, 0x0a
        /*0066*/ 	.short	(.L_455 - .L_454)
	.align		4
.L_454:
        /*0068*/ 	.word	index@(.nv.constant0._Z8hfma_satPf6__halfS0_S0_)
        /*006c*/ 	.short	0x0380
        /*006e*/ 	.short	0x000e


	//----- nvinfo : EIATTR_SW_WAR
	.align		4
.L_455:
        /*0070*/ 	.byte	0x04, 0x36
        /*0072*/ 	.short	(.L_457 - .L_456)
.L_456:
        /*0074*/ 	.word	0x00000008
.L_457:


//--------------------- .nv.info._Z8hadd_satPf6__halfS0_ --------------------------
	.section	.nv.info._Z8hadd_satPf6__halfS0_,"",@"SHT_CUDA_INFO"
	.sectionflags	@""
	.align	4


	//----- nvinfo : EIATTR_CUDA_API_VERSION
	.align		4
        /*0000*/ 	.byte	0x04, 0x37
        /*0002*/ 	.short	(.L_459 - .L_458)
.L_458:
        /*0004*/ 	.word	0x00000082


	//----- nvinfo : EIATTR_KPARAM_INFO
	.align		4
.L_459:
        /*0008*/ 	.byte	0x04, 0x17
        /*000a*/ 	.short	(.L_461 - .L_460)
.L_460:
        /*000c*/ 	.word	0x00000000
        /*0010*/ 	.short	0x0002
        /*0012*/ 	.short	0x000a
        /*0014*/ 	.byte	0x00, 0xf0, 0x09, 0x00


	//----- nvinfo : EIATTR_KPARAM_INFO
	.align		4
.L_461:
        /*0018*/ 	.byte	0x04, 0x17
        /*001a*/ 	.short	(.L_463 - .L_462)
.L_462:
        /*001c*/ 	.word	0x00000000
        /*0020*/ 	.short	0x0001
        /*0022*/ 	.short	0x0008
        /*0024*/ 	.byte	0x00, 0xf0, 0x09, 0x00


	//----- nvinfo : EIATTR_KPARAM_INFO
	.align		4
.L_463:
        /*0028*/ 	.byte	0x04, 0x17
        /*002a*/ 	.short	(.L_465 - .L_464)
.L_464:
        /*002c*/ 	.word	0x00000000
        /*0030*/ 	.short	0x0000
        /*0032*/ 	.short	0x0000
        /*0034*/ 	.byte	0x00, 0xf5, 0x21, 0x00


	//----- nvinfo : EIATTR_SPARSE_MMA_MASK
	.align		4
.L_465:
        /*0038*/ 	.byte	0x03, 0x50
        /*003a*/ 	.short	0x0000


	//----- nvinfo : EIATTR_MAXREG_COUNT
	.align		4
        /*003c*/ 	.byte	0x03, 0x1b
        /*003e*/ 	.short	0x00ff


	//----- nvinfo : EIATTR_MERCURY_ISA_VERSION
	.align		4
        /*0040*/ 	.byte	0x03, 0x5f
        /*0042*/ 	.short	0x0101


	//----- nvinfo : EIATTR_VRC_CTA_INIT_COUNT
	.align		4
        /*0044*/ 	.byte	0x02, 0x4a
	.zero		1
	.zero		1


	//----- nvinfo : EIATTR_EXIT_INSTR_OFFSETS
	.align		4
        /*0048*/ 	.byte	0x04, 0x1c
        /*004a*/ 	.short	(.L_467 - .L_466)


	//   ....[0]....
.L_466:
        /*004c*/ 	.word	0x00000070


	//----- nvinfo : EIATTR_CBANK_PARAM_SIZE
	.align		4
.L_467:
        /*0050*/ 	.byte	0x03, 0x19
        /*0052*/ 	.short	0x000c


	//----- nvinfo : EIATTR_PARAM_CBANK
	.align		4
        /*0054*/ 	.byte	0x04, 0x0a
        /*0056*/ 	.short	(.L_469 - .L_468)
	.align		4
.L_468:
        /*0058*/ 	.word	index@(.nv.constant0._Z8hadd_satPf6__halfS0_)
        /*005c*/ 	.short	0x0380
        /*005e*/ 	.short	0x000c


	//----- nvinfo : EIATTR_SW_WAR
	.align		4
.L_469:
        /*0060*/ 	.byte	0x04, 0x36
        /*0062*/ 	.short	(.L_471 - .L_470)
.L_470:
        /*0064*/ 	.word	0x00000008
.L_471:


//--------------------- .nv.callgraph             --------------------------
	.section	.nv.callgraph,"",@"SHT_CUDA_CALLGRAPH"
	.align	4
	.sectionentsize	8
	.align		4
        /*0000*/ 	.word	0x00000000
	.align		4
        /*0004*/ 	.word	0xffffffff
	.align		4
        /*0008*/ 	.word	0x00000000
	.align		4
        /*000c*/ 	.word	0xfffffffe
	.align		4
        /*0010*/ 	.word	0x00000000
	.align		4
        /*0014*/ 	.word	0xfffffffd
	.align		4
        /*0018*/ 	.word	0x00000000
	.align		4
        /*001c*/ 	.word	0xfffffffc


//--------------------- .text._Z7_htruncPf6__half --------------------------
	.section	.text._Z7_htruncPf6__half,"ax",@progbits
	.align	128
        .global         _Z7_htruncPf6__half
        .type           _Z7_htruncPf6__half,@function
        .size           _Z7_htruncPf6__half,(.L_x_25 - _Z7_htruncPf6__half)
        .other          _Z7_htruncPf6__half,@"STO_CUDA_ENTRY STV_DEFAULT"
_Z7_htruncPf6__half:
.text._Z7_htruncPf6__half:
[----:B------:R-:W-:Y:S01]  /*0000*/  LDC R1, c[0x0][0x37c] ;  /* 0x0000df00ff017b82 */ /* 0x000fe20000000800 */
[----:B------:R-:W0:Y:S07]  /*0010*/  LDCU.U16 UR4, c[0x0][0x388] ;  /* 0x00007100ff0477ac */ /* 0x000e2e0008000400 */
[----:B------:R-:W1:Y:S01]  /*0020*/  LDC.64 R2, c[0x0][0x380] ;  /* 0x0000e000ff027b82 */ /* 0x000e620000000a00 */
[----:B0-----:R-:W0:Y:S01]  /*0030*/  FRND.F16.TRUNC R0, UR4 ;  /* 0x0000000400007d07 */ /* 0x001e22000810c800 */
[----:B------:R-:W1:Y:S01]  /*0040*/  LDCU.64 UR4, c[0x0][0x358] ;  /* 0x00006b00ff0477ac */ /* 0x000e620008000a00 */
[----:B0-----:R-:W-:-:S05]  /*0050*/  HADD2.F32 R5, -RZ, R0.H0_H0 ;  /* 0x20000000ff057230 */ /* 0x001fca0000004100 */
[----:B-1----:R-:W-:Y:S01]  /*0060*/  STG.E desc[UR4][R2.64], R5 ;  /* 0x0000000502007986 */ /* 0x002fe2000c101904 */
[----:B------:R-:W-:Y:S05]  /*0070*/  EXIT ;  /* 0x000000000000794d */ /* 0x000fea0003800000 */
.L_x_0:
[----:B------:R-:W-:-:S00]  /*0080*/  BRA `(.L_x_0) ;  /* 0xfffffffc00fc7947 */ /* 0x000fc0000383ffff */
[----:B------:R-:W-:-:S00]  /*0090*/  NOP ;  /* 0x0000000000007918 */ /* 0x000fc00000000000 */
        /* <DEDUP_REMOVED lines=14> */
.L_x_25:


//--------------------- .text._Z6_hsqrtPf6__half  --------------------------
	.section	.text._Z6_hsqrtPf6__half,"ax",@progbits
	.align	128
        .global         _Z6_hsqrtPf6__half
        .type           _Z6_hsqrtPf6__half,@function
        .size           _Z6_hsqrtPf6__half,(.L_x_26 - _Z6_hsqrtPf6__half)
        .other          _Z6_hsqrtPf6__half,@"STO_CUDA_ENTRY STV_DEFAULT"
_Z6_hsqrtPf6__half:
.text._Z6_hsqrtPf6__half:
[----:B------:R-:W-:Y:S08]  /*0000*/  LDC R1, c[0x0][0x37c] ;  /* 0x0000df00ff017b82 */ /* 0x000ff00000000800 */
[----:B------:R-:W0:Y:S01]  /*0010*/  LDC.U16 R0, c[0x0][0x388] ;  /* 0x0000e200ff007b82 */ /* 0x000e220000000400 */
[----:B------:R-:W1:Y:S07]  /*0020*/  LDCU.64 UR4, c[0x0][0x358] ;  /* 0x00006b00ff0477ac */ /* 0x000e6e0008000a00 */
[----:B------:R-:W1:Y:S01]  /*0030*/  LDC.64 R2, c[0x0][0x380] ;  /* 0x0000e000ff027b82 */ /* 0x000e620000000a00 */
[----:B0-----:R-:W-:-:S06]  /*0040*/  HADD2.F32 R0, -RZ, R0.H0_H0 ;  /* 0x20000000ff007230 */ /* 0x001fcc0000004100 */
[----:B------:R-:W0:Y:S02]  /*0050*/  MUFU.SQRT R0, R0 ;  /* 0x0000000000007308 */ /* 0x000e240000002000 */
[----:B0-----:R-:W-:-:S05]  /*0060*/  F2FP.F16.F32.PACK_AB R4, RZ, R0 ;  /* 0x00000000ff04723e */ /* 0x001fca00000000ff */
[----:B------:R-:W-:-:S05]  /*0070*/  HADD2.F32 R5, -RZ, R4.H0_H0 ;  /* 0x20000004ff057230 */ /* 0x000fca0000004100 */
[----:B-1----:R-:W-:Y:S01]  /*0080*/  STG.E desc[UR4][R2.64], R5 ;  /* 0x0000000502007986 */ /* 0x002fe2000c101904 */
[----:B------:R-:W-:Y:S05]  /*0090*/  EXIT ;  /* 0x000000000000794d */ /* 0x000fea0003800000 */
.L_x_1:
        /* <DEDUP_REMOVED lines=14> */
.L_x_26:


//--------------------- .text._Z5_hsinPf6__half   --------------------------
	.section	.text._Z5_hsinPf6__half,"ax",@progbits
	.align	128
        .global         _Z5_hsinPf6__half
        .type           _Z5_hsinPf6__half,@function
        .size           _Z5_hsinPf6__half,(.L_x_27 - _Z5_hsinPf6__half)
        .other          _Z5_hsinPf6__half,@"STO_CUDA_ENTRY STV_DEFAULT"
_Z5_hsinPf6__half:
.text._Z5_hsinPf6__half:
[----:B------:R-:W-:Y:S08]  /*0000*/  LDC R1, c[0x0][0x37c] ;  /* 0x0000df00ff017b82 */ /* 0x000ff00000000800 */
[----:B------:R-:W0:Y:S01]  /*0010*/  LDC.U16 R9, c[0x0][0x388] ;  /* 0x0000e200ff097b82 */ /* 0x000e220000000400 */
[----:B------:R-:W-:Y:S02]  /*0020*/  IMAD.MOV.U32 R3, RZ, RZ, 0x3f22f983 ;  /* 0x3f22f983ff037424 */ /* 0x000fe400078e00ff */
[----:B------:R-:W-:-:S02]  /*0030*/  HFMA2 R6, -RZ, RZ, 0.8388671875, 9.310245513916015625e-05 ;  /* 0x3ab6061aff067431 */ /* 0x000fc400000001ff */
[----:B------:R-:W-:Y:S01]  /*0040*/  IMAD.MOV.U32 R4, RZ, RZ, 0x37ccf5ce ;  /* 0x37ccf5ceff047424 */ /* 0x000fe200078e00ff */
[----:B------:R-:W-:Y:S01]  /*0050*/  MOV R8, 0x3d2aaaa5 ;  /* 0x3d2aaaa500087802 */ /* 0x000fe20000000f00 */
[----:B------:R-:W1:Y:S01]  /*0060*/  LDCU.64 UR4, c[0x0][0x358] ;  /* 0x00006b00ff0477ac */ /* 0x000e620008000a00 */
[----:B0-----:R-:W-:-:S05]  /*0070*/  HADD2.F32 R0, -RZ, R9.H0_H0 ;  /* 0x20000009ff007230 */ /* 0x001fca0000004100 */
[----:B------:R-:W-:-:S04]  /*0080*/  FFMA R2, R0, R3, 12582912 ;  /* 0x4b40000000027423 */ /* 0x000fc80000000003 */
[C---:B------:R-:W-:Y:S01]  /*0090*/  FADD R3, R2.reuse, -12582912 ;  /* 0xcb40000002037421 */ /* 0x040fe20000000000 */
[----:B------:R-:W-:-:S03]  /*00a0*/  LOP3.LUT R5, R2, 0x1, RZ, 0xc0, !PT ;  /* 0x0000000102057812 */ /* 0x000fc600078ec0ff */
[----:B------:R-:W-:Y:S01]  /*00b0*/  FFMA R0, R3, -1.5707962512969970703, R0 ;  /* 0xbfc90fda03007823 */ /* 0x000fe20000000000 */
[----:B------:R-:W-:-:S03]  /*00c0*/  ISETP.NE.U32.AND P0, PT, R5, 0x1, PT ;  /* 0x000000010500780c */ /* 0x000fc60003f05070 */
[----:B------:R-:W-:Y:S01]  /*00d0*/  FFMA R0, R3, -7.5497894158615963534e-08, R0 ;  /* 0xb3a2216803007823 */ /* 0x000fe20000000000 */
[----:B------:R-:W-:Y:S02]  /*00e0*/  FSEL R4, R4, -0.00019515295571181923151, !P0 ;  /* 0xb94ca1f904047808 */ /* 0x000fe40004000000 */
[----:B------:R-:W-:Y:S01]  /*00f0*/  FSEL R6, -R6, 0.0083321612328290939331, !P0 ;  /* 0x3c08839e06067808 */ /* 0x000fe20004000100 */
[----:B------:R-:W-:Y:S01]  /*0100*/  FMUL R3, R0, R0 ;  /* 0x0000000000037220 */ /* 0x000fe20000400000 */
[----:B------:R-:W-:-:S03]  /*0110*/  FSEL R8, R8, -0.16666655242443084717, !P0 ;  /* 0xbe2aaaa308087808 */ /* 0x000fc60004000000 */
[----:B------:R-:W-:Y:S01]  /*0120*/  FFMA R5, R3, R4, R6 ;  /* 0x0000000403057223 */ /* 0x000fe20000000006 */
[----:B------:R-:W-:-:S03]  /*0130*/  FSEL R4, RZ, -0.5, P0 ;  /* 0xbf000000ff047808 */ /* 0x000fc60000000000 */
[C---:B------:R-:W-:Y:S01]  /*0140*/  FFMA R7, R3.reuse, R5, R8 ;  /* 0x0000000503077223 */ /* 0x040fe20000000008 */
[----:B------:R-:W-:Y:S02]  /*0150*/  FSEL R5, R0, 1, P0 ;  /* 0x3f80000000057808 */ /* 0x000fe40000000000 */
[C---:B------:R-:W-:Y:S01]  /*0160*/  FSEL R0, R3.reuse, R0, !P0 ;  /* 0x0000000003007208 */ /* 0x040fe20004000000 */
[----:B------:R-:W-:Y:S01]  /*0170*/  FFMA R4, R3, R7, R4 ;  /* 0x0000000703047223 */ /* 0x000fe20000000004 */
[----:B------:R-:W-:Y:S02]  /*0180*/  LOP3.LUT P0, RZ, R2, 0x2, RZ, 0xc0, !PT ;  /* 0x0000000202ff7812 */ /* 0x000fe4000780c0ff */
[----:B------:R-:W1:Y:S01]  /*0190*/  LDC.64 R2, c[0x0][0x380] ;  /* 0x0000e000ff027b82 */ /* 0x000e620000000a00 */
[----:B------:R-:W-:-:S05]  /*01a0*/  FFMA R0, R0, R4, R5 ;  /* 0x0000000400007223 */ /* 0x000fca0000000005 */
[----:B------:R-:W-:-:S04]  /*01b0*/  FSEL R0, R0, -R0, !P0 ;  /* 0x8000000000007208 */ /* 0x000fc80004000000 */
[----:B------:R-:W-:Y:S02]  /*01c0*/  F2FP.F16.F32.PACK_AB R5, RZ, R0 ;  /* 0x00000000ff05723e */ /* 0x000fe400000000ff */
[----:B------:R-:W-:-:S05]  /*01d0*/  HSET2.BF.EQ.AND R0, |R9|.H0_H0, 300, 0.2093505859375, PT ;  /* 0x5cb032b309007433 */ /* 0x000fca0003802a80 */
[----:B------:R-:W-:-:S04]  /*01e0*/  HFMA2 R4, R0.H0_H0, 0.0001220703125, 0.0001220703125, |R5|.H0_H0 ;  /* 0x0800080000047831 */ /* 0x000fc800000c0805 */
[----:B------:R-:W-:-:S05]  /*01f0*/  HFMA2 R0, R0.H1_H1, -0.00048828125, -0.00048828125, R4.H0_H0 ;  /* 0x9000900000007831 */ /* 0x000fca0000040c04 */
[----:B------:R-:W-:-:S05]  /*0200*/  LOP3.LUT R0, R0, 0x8000, R5, 0xf8, !PT ;  /* 0x0000800000007812 */ /* 0x000fca00078ef805 */
[----:B------:R-:W-:-:S05]  /*0210*/  HADD2.F32 R5, -RZ, R0.H0_H0 ;  /* 0x20000000ff057230 */ /* 0x000fca0000004100 */
[----:B-1----:R-:W-:Y:S01]  /*0220*/  STG.E desc[UR4][R2.64], R5 ;  /* 0x0000000502007986 */ /* 0x002fe2000c101904 */
[----:B------:R-:W-:Y:S05]  /*0230*/  EXIT ;  /* 0x000000000000794d */ /* 0x000fea0003800000 */
.L_x_2:
        /* <DEDUP_REMOVED lines=12> */
.L_x_27:


//--------------------- .text._Z7_hrsqrtPf6__half --------------------------
	.section	.text._Z7_hrsqrtPf6__half,"ax",@progbits
	.align	128
        .global         _Z7_hrsqrtPf6__half
        .type           _Z7_hrsqrtPf6__half,@function
        .size           _Z7_hrsqrtPf6__half,(.L_x_28 - _Z7_hrsqrtPf6__half)
        .other          _Z7_hrsqrtPf6__half,@"STO_CUDA_ENTRY STV_DEFAULT"
_Z7_hrsqrtPf6__half:
.text._Z7_hrsqrtPf6__half:
[----:B------:R-:W-:Y:S08]  /*0000*/  LDC R1, c[0x0][0x37c] ;  /* 0x0000df00ff017b82 */ /* 0x000ff00000000800 */
[----:B------:R-:W0:Y:S01]  /*0010*/  LDC.U16 R0, c[0x0][0x388] ;  /* 0x0000e200ff007b82 */ /* 0x000e220000000400 */
[----:B------:R-:W1:Y:S07]  /*0020*/  LDCU.64 UR4, c[0x0][0x358] ;  /* 0x00006b00ff0477ac */ /* 0x000e6e0008000a00 */
[----:B------:R-:W1:Y:S01]  /*0030*/  LDC.64 R2, c[0x0][0x380] ;  /* 0x0000e000ff027b82 */ /* 0x000e620000000a00 */
[----:B0-----:R-:W-:-:S06]  /*0040*/  HADD2.F32 R0, -RZ, R0.H0_H0 ;  /* 0x20000000ff007230 */ /* 0x001fcc0000004100 */
[----:B------:R-:W0:Y:S02]  /*0050*/  MUFU.RSQ R0, R0 ;  /* 0x0000000000007308 */ /* 0x000e240000001400 */
[----:B0-----:R-:W-:-:S05]  /*0060*/  F2FP.F16.F32.PACK_AB R4, RZ, R0 ;  /* 0x00000000ff04723e */ /* 0x001fca00000000ff */
[----:B------:R-:W-:-:S05]  /*0070*/  HADD2.F32 R5, -RZ, R4.H0_H0 ;  /* 0x20000004ff057230 */ /* 0x000fca0000004100 */
[----:B-1----:R-:W-:Y:S01]  /*0080*/  STG.E desc[UR4][R2.64], R5 ;  /* 0x0000000502007986 */ /* 0x002fe2000c101904 */
[----:B------:R-:W-:Y:S05]  /*0090*/  EXIT ;  /* 0x000000000000794d */ /* 0x000fea0003800000 */
.L_x_3:
        /* <DEDUP_REMOVED lines=14> */
.L_x_28:


//--------------------- .text._Z6_hrintPf6__half  --------------------------
	.section	.text._Z6_hrintPf6__half,"ax",@progbits
	.align	128
        .global         _Z6_hrintPf6__half
        .type           _Z6_hrintPf6__half,@function
        .size           _Z6_hrintPf6__half,(.L_x_29 - _Z6_hrintPf6__half)
        .other          _Z6_hrintPf6__half,@"STO_CUDA_ENTRY STV_DEFAULT"
_Z6_hrintPf6__half:
.text._Z6_hrintPf6__half:
[----:B------:R-:W-:Y:S01]  /*0000*/  LDC R1, c[0x0][0x37c] ;  /* 0x0000df00ff017b82 */ /* 0x000fe20000000800 */
[----:B------:R-:W0:Y:S07]  /*0010*/  LDCU.U16 UR4, c[0x0][0x388] ;  /* 0x00007100ff0477ac */ /* 0x000e2e0008000400 */
[----:B------:R-:W1:Y:S01]  /*0020*/  LDC.64 R2, c[0x0][0x380] ;  /* 0x0000e000ff027b82 */ /* 0x000e620000000a00 */
[----:B0-----:R-:W0:Y:S01]  /*0030*/  FRND.F16 R0, UR4 ;  /* 0x0000000400007d07 */ /* 0x001e220008100800 */
[----:B------:R-:W1:Y:S01]  /*0040*/  LDCU.64 UR4, c[0x0][0x358] ;  /* 0x00006b00ff0477ac */ /* 0x000e620008000a00 */
[----:B0-----:R-:W-:-:S05]  /*0050*/  HADD2.F32 R5, -RZ, R0.H0_H0 ;  /* 0x20000000ff057230 */ /* 0x001fca0000004100 */
[----:B-1----:R-:W-:Y:S01]  /*0060*/  STG.E desc[UR4][R2.64], R5 ;  /* 0x0000000502007986 */ /* 0x002fe2000c101904 */
[----:B------:R-:W-:Y:S05]  /*0070*/  EXIT ;  /* 0x000000000000794d */ /* 0x000fea0003800000 */
.L_x_4:
        /* <DEDUP_REMOVED lines=16> */
.L_x_29:


//--------------------- .text._Z5_hrcpPf6__half   --------------------------
	.section	.text._Z5_hrcpPf6__half,"ax",@progbits
	.align	128
        .global         _Z5_hrcpPf6__half
        .type           _Z5_hrcpPf6__half,@function
        .size           _Z5_hrcpPf6__half,(.L_x_30 - _Z5_hrcpPf6__half)
        .other          _Z5_hrcpPf6__half,@"STO_CUDA_ENTRY STV_DEFAULT"
_Z5_hrcpPf6__half:
.text._Z5_hrcpPf6__half:
[----:B------:R-:W-:Y:S08]  /*0000*/  LDC R1, c[0x0][0x37c] ;  /* 0x0000df00ff017b82 */ /* 0x000ff00000000800 */
[----:B------:R-:W0:Y:S01]  /*0010*/  LDC.U16 R0, c[0x0][0x388] ;  /* 0x0000e200ff007b82 */ /* 0x000e220000000400 */
[----:B------:R-:W1:Y:S07]  /*0020*/  LDCU.64 UR4, c[0x0][0x358] ;  /* 0x00006b00ff0477ac */ /* 0x000e6e0008000a00 */
[----:B------:R-:W1:Y:S01]  /*0030*/  LDC.64 R2, c[0x0][0x380] ;  /* 0x0000e000ff027b82 */ /* 0x000e620000000a00 */
[----:B0-----:R-:W-:-:S06]  /*0040*/  HADD2.F32 R0, -RZ, R0.H0_H0 ;  /* 0x20000000ff007230 */ /* 0x001fcc0000004100 */
[----:B------:R-:W0:Y:S02]  /*0050*/  MUFU.RCP R0, R0 ;  /* 0x0000000000007308 */ /* 0x000e240000001000 */
[----:B0-----:R-:W-:-:S05]  /*0060*/  F2FP.F16.F32.PACK_AB R4, RZ, R0 ;  /* 0x00000000ff04723e */ /* 0x001fca00000000ff */
[----:B------:R-:W-:-:S05]  /*0070*/  HADD2.F32 R5, -RZ, R4.H0_H0 ;  /* 0x20000004ff057230 */ /* 0x000fca0000004100 */
[----:B-1----:R-:W-:Y:S01]  /*0080*/  STG.E desc[UR4][R2.64], R5 ;  /* 0x0000000502007986 */ /* 0x002fe2000c101904 */
[----:B------:R-:W-:Y:S05]  /*0090*/  EXIT ;  /* 0x000000000000794d */ /* 0x000fea0003800000 */
.L_x_5:
        /* <DEDUP_REMOVED lines=14> */
.L_x_30:


//--------------------- .text._Z6_hlog2Pf6__half  --------------------------
	.section	.text._Z6_hlog2Pf6__half,"ax",@progbits
	.align	128
        .global         _Z6_hlog2Pf6__half
        .type           _Z6_hlog2Pf6__half,@function
        .size           _Z6_hlog2Pf6__half,(.L_x_31 - _Z6_hlog2Pf6__half)
        .other          _Z6_hlog2Pf6__half,@"STO_CUDA_ENTRY STV_DEFAULT"
_Z6_hlog2Pf6__half:
.text._Z6_hlog2Pf6__half:
[----:B------:R-:W-:Y:S08]  /*0000*/  LDC R1, c[0x0][0x37c] ;  /* 0x0000df00ff017b82 */ /* 0x000ff00000000800 */
[----:B------:R-:W0:Y:S01]  /*0010*/  LDC.U16 R0, c[0x0][0x388] ;  /* 0x0000e200ff007b82 */ /* 0x000e220000000400 */
[----:B------:R-:W1:Y:S07]  /*0020*/  LDCU.64 UR4, c[0x0][0x358] ;  /* 0x00006b00ff0477ac */ /* 0x000e6e0008000a00 */
[----:B------:R-:W1:Y:S01]  /*0030*/  LDC.64 R2, c[0x0][0x380] ;  /* 0x0000e000ff027b82 */ /* 0x000e620000000a00 */
[----:B0-----:R-:W-:-:S06]  /*0040*/  HADD2.F32 R0, -RZ, R0.H0_H0 ;  /* 0x20000000ff007230 */ /* 0x001fcc0000004100 */
[----:B------:R-:W0:Y:S02]  /*0050*/  MUFU.LG2 R0, R0 ;  /* 0x0000000000007308 */ /* 0x000e240000000c00 */
[----:B0-----:R-:W-:-:S05]  /*0060*/  F2FP.F16.F32.PACK_AB R4, RZ, R0 ;  /* 0x00000000ff04723e */ /* 0x001fca00000000ff */
[----:B------:R-:W-:-:S05]  /*0070*/  HSET2.BF.EQ.AND R5, R4.H0_H0, -0.0134429931640625, -0.0134429931640625, PT ;  /* 0xa2e2a2e204057433 */ /* 0x000fca0003802880 */
[----:B------:R-:W-:-:S05]  /*0080*/  HFMA2 R5, R5.H0_H0, -7.62939453125e-06, -7.62939453125e-06, R4.H0_H0 ;  /* 0x8080808005057831 */ /* 0x000fca0000040804 */
[----:B------:R-:W-:-:S05]  /*0090*/  HSET2.BF.EQ.AND R4, R5.H0_H0, -1.818359375, -1.818359375, PT ;  /* 0xbf46bf4605047433 */ /* 0x000fca0003802880 */
[----:B------:R-:W-:-:S05]  /*00a0*/  HFMA2 R4, R4.H0_H0, -0.0009765625, -0.0009765625, R5.H0_H0 ;  /* 0x9400940004047831 */ /* 0x000fca0000040805 */
[----:B------:R-:W-:-:S05]  /*00b0*/  HADD2.F32 R5, -RZ, R4.H0_H0 ;  /* 0x20000004ff057230 */ /* 0x000fca0000004100 */
[----:B-1----:R-:W-:Y:S01]  /*00c0*/  STG.E desc[UR4][R2.64], R5 ;  /* 0x0000000502007986 */ /* 0x002fe2000c101904 */
[----:B------:R-:W-:Y:S05]  /*00d0*/  EXIT ;  /* 0x000000000000794d */ /* 0x000fea0003800000 */
.L_x_6:
        /* <DEDUP_REMOVED lines=10> */
.L_x_31:


//--------------------- .text._Z7_hlog10Pf6__half --------------------------
	.section	.text._Z7_hlog10Pf6__half,"ax",@progbits
	.align	128
        .global         _Z7_hlog10Pf6__half
        .type           _Z7_hlog10Pf6__half,@function
        .size           _Z7_hlog10Pf6__half,(.L_x_32 - _Z7_hlog10Pf6__half)
        .other          _Z7_hlog10Pf6__half,@"STO_CUDA_ENTRY STV_DEFAULT"
_Z7_hlog10Pf6__half:
.text._Z7_hlog10Pf6__half:
[----:B------:R-:W-:Y:S08]  /*0000*/  LDC R1, c[0x0][0x37c] ;  /* 0x0000df00ff017b82 */ /* 0x000ff00000000800 */
[----:B------:R-:W0:Y:S01]  /*0010*/  LDC.U16 R6, c[0x0][0x388] ;  /* 0x0000e200ff067b82 */ /* 0x000e220000000400 */
[----:B------:R-:W1:Y:S01]  /*0020*/  LDCU.64 UR4, c[0x0][0x358] ;  /* 0x00006b00ff0477ac */ /* 0x000e620008000a00 */
[----:B0-----:R-:W-:Y:S01]  /*0030*/  HADD2.F32 R0, -RZ, R6.H0_H0 ;  /* 0x20000006ff007230 */ /* 0x001fe20000004100 */
[----:B------:R-:W-:-:S02]  /*0040*/  HSET2.BF.EQ.AND R5, R6.H0_H0, 0.2490234375, 0.2362060546875, PT ;  /* 0x33f8338f06057433 */ /* 0x000fc40003802880 */
[----:B------:R-:W-:-:S03]  /*0050*/  HSET2.BF.EQ.AND R6, R6.H0_H0, 11496, 126.0625, PT ;  /* 0x719d57e106067433 */ /* 0x000fc60003802880 */
[----:B------:R-:W0:Y:S02]  /*0060*/  MUFU.LG2 R0, R0 ;  /* 0x0000000000007308 */ /* 0x000e240000000c00 */
[----:B0-----:R-:W-:-:S05]  /*0070*/  FMUL R2, R0, 0.30103000998497009277 ;  /* 0x3e9a209b00027820 */ /* 0x001fca0000400000 */
[----:B------:R-:W-:Y:S02]  /*0080*/  F2FP.F16.F32.PACK_AB R4, RZ, R2 ;  /* 0x00000002ff04723e */ /* 0x000fe400000000ff */
[----:B------:R-:W1:Y:S03]  /*0090*/  LDC.64 R2, c[0x0][0x380] ;  /* 0x0000e000ff027b82 */ /* 0x000e660000000a00 */
[----:B------:R-:W-:-:S04]  /*00a0*/  HFMA2 R4, R5.H0_H0, 0.00048828125, 0.00048828125, R4.H0_H0 ;  /* 0x1000100005047831 */ /* 0x000fc80000040804 */
[----:B------:R-:W-:-:S04]  /*00b0*/  HFMA2 R4, R5.H1_H1, -0.00048828125, -0.00048828125, R4.H0_H0 ;  /* 0x9000900005047831 */ /* 0x000fc80000040c04 */
[----:B------:R-:W-:-:S04]  /*00c0*/  HFMA2 R4, R6.H0_H0, -0.001953125, -0.001953125, R4.H0_H0 ;  /* 0x9800980006047831 */ /* 0x000fc80000040804 */
[----:B------:R-:W-:-:S05]  /*00d0*/  HFMA2 R4, R6.H1_H1, -0.00390625, -0.00390625, R4.H0_H0 ;  /* 0x9c009c0006047831 */ /* 0x000fca0000040c04 */
[----:B------:R-:W-:-:S05]  /*00e0*/  HADD2.F32 R5, -RZ, R4.H0_H0 ;  /* 0x20000004ff057230 */ /* 0x000fca0000004100 */
[----:B-1----:R-:W-:Y:S01]  /*00f0*/  STG.E desc[UR4][R2.64], R5 ;  /* 0x0000000502007986 */ /* 0x002fe2000c101904 */
[----:B------:R-:W-:Y:S05]  /*0100*/  EXIT ;  /* 0x000000000000794d */ /* 0x000fea0003800000 */
.L_x_7:
        /* <DEDUP_REMOVED lines=15> */
.L_x_32:


//--------------------- .text._Z5_hlogPf6__half   --------------------------
	.section	.text._Z5_hlogPf6__half,"ax",@progbits
	.align	128
        .global         _Z5_hlogPf6__half
        .type           _Z5_hlogPf6__half,@function
        .size           _Z5_hlogPf6__half,(.L_x_33 - _Z5_hlogPf6__half)
        .other          _Z5_hlogPf6__half,@"STO_CUDA_ENTRY STV_DEFAULT"
_Z5_hlogPf6__half:
.text._Z5_hlogPf6__half:
[----:B------:R-:W-:Y:S08]  /*0000*/  LDC R1, c[0x0][0x37c] ;  /* 0x0000df00ff017b82 */ /* 0x000ff00000000800 */
[----:B------:R-:W0:Y:S01]  /*0010*/  LDC.U16 R6, c[0x0][0x388] ;  /* 0x0000e200ff067b82 */ /* 0x000e220000000400 */
[----:B------:R-:W1:Y:S01]  /*0020*/  LDCU.64 UR4, c[0x0][0x358] ;  /* 0x00006b00ff0477ac */ /* 0x000e620008000a00 */
[----:B0-----:R-:W-:Y:S01]  /*0030*/  HADD2.F32 R0, -RZ, R6.H0_H0 ;  /* 0x20000006ff007230 */ /* 0x001fe20000004100 */
[----:B------:R-:W-:-:S02]  /*0040*/  HSET2.BF.EQ.AND R5, R6.H0_H0, 0.9990234375, 0.00147724151611328125, PT ;  /* 0x3bfe160d06057433 */ /* 0x000fc40003802880 */
[----:B------:R-:W-:-:S03]  /*0050*/  HSET2.BF.EQ.AND R6, R6.H0_H0, 552.5, 1.0107421875, PT ;  /* 0x60513c0b06067433 */ /* 0x000fc60003802880 */
[----:B------:R-:W0:Y:S02]  /*0060*/  MUFU.LG2 R0, R0 ;  /* 0x0000000000007308 */ /* 0x000e240000000c00 */
[----:B0-----:R-:W-:-:S05]  /*0070*/  FMUL R2, R0, 0.69314718246459960938 ;  /* 0x3f31721800027820 */ /* 0x001fca0000400000 */
[----:B------:R-:W-:Y:S02]  /*0080*/  F2FP.F16.F32.PACK_AB R4, RZ, R2 ;  /* 0x00000002ff04723e */ /* 0x000fe400000000ff */
[----:B------:R-:W1:Y:S03]  /*0090*/  LDC.64 R2, c[0x0][0x380] ;  /* 0x0000e000ff027b82 */ /* 0x000e660000000a00 */
[----:B------:R-:W-:-:S04]  /*00a0*/  HFMA2 R4, R5.H0_H0, -0.00390625, -0.00390625, R4.H0_H0 ;  /* 0x9c009c0005047831 */ /* 0x000fc80000040804 */
[----:B------:R-:W-:-:S04]  /*00b0*/  HFMA2 R4, R5.H1_H1, -9.5367431640625e-07, -9.5367431640625e-07, R4.H0_H0 ;  /* 0x8010801005047831 */ /* 0x000fc80000040c04 */
[----:B------:R-:W-:-:S04]  /*00c0*/  HFMA2 R4, R6.H0_H0, -7.62939453125e-06, -7.62939453125e-06, R4.H0_H0 ;  /* 0x8080808006047831 */ /* 0x000fc80000040804 */
[----:B------:R-:W-:-:S05]  /*00d0*/  HFMA2 R4, R6.H1_H1, 0.00390625, 0.00390625, R4.H0_H0 ;  /* 0x1c001c0006047831 */ /* 0x000fca0000040c04 */
[----:B------:R-:W-:-:S05]  /*00e0*/  HADD2.F32 R5, -RZ, R4.H0_H0 ;  /* 0x20000004ff057230 */ /* 0x000fca0000004100 */
[----:B-1----:R-:W-:Y:S01]  /*00f0*/  STG.E desc[UR4][R2.64], R5 ;  /* 0x0000000502007986 */ /* 0x002fe2000c101904 */
[----:B------:R-:W-:Y:S05]  /*0100*/  EXIT ;  /* 0x000000000000794d */ /* 0x000fea0003800000 */
.L_x_8:
        /* <DEDUP_REMOVED lines=15> */
.L_x_33:


//--------------------- .text._Z7_hfloorPf6__half --------------------------
	.section	.text._Z7_hfloorPf6__half,"ax",@progbits
	.align	128
        .global         _Z7_hfloorPf6__half
        .type           _Z7_hfloorPf6__half,@function
        .size           _Z7_hfloorPf6__half,(.L_x_34 - _Z7_hfloorPf6__half)
        .other          _Z7_hfloorPf6__half,@"STO_CUDA_ENTRY STV_DEFAULT"
_Z7_hfloorPf6__half:
.text._Z7_hfloorPf6__half:
[----:B------:R-:W-:Y:S01]  /*0000*/  LDC R1, c[0x0][0x37c] ;  /* 0x0000df00ff017b82 */ /* 0x000fe20000000800 */
[----:B------:R-:W0:Y:S07]  /*0010*/  LDCU.U16 UR4, c[0x0][0x388] ;  /* 0x00007100ff0477ac */ /* 0x000e2e0008000400 */
[----:B------:R-:W1:Y:S01]  /*0020*/  LDC.64 R2, c[0x0][0x380] ;  /* 0x0000e000ff027b82 */ /* 0x000e620000000a00 */
[----:B0-----:R-:W0:Y:S01]  /*0030*/  FRND.F16.FLOOR R0, UR4 ;  /* 0x0000000400007d07 */ /* 0x001e220008104800 */
[----:B------:R-:W1:Y:S01]  /*0040*/  LDCU.64 UR4, c[0x0][0x358] ;  /* 0x00006b00ff0477ac */ /* 0x000e620008000a00 */
[----:B0-----:R-:W-:-:S05]  /*0050*/  HADD2.F32 R5, -RZ, R0.H0_H0 ;  /* 0x20000000ff057230 */ /* 0x001fca0000004100 */
[----:B-1----:R-:W-:Y:S01]  /*0060*/  STG.E desc[UR4][R2.64], R5 ;  /* 0x0000000502007986 */ /* 0x002fe2000c101904 */
[----:B------:R-:W-:Y:S05]  /*0070*/  EXIT ;  /* 0x000000000000794d */ /* 0x000fea0003800000 */
.L_x_9:
        /* <DEDUP_REMOVED lines=16> */
.L_x_34:


//--------------------- .text._Z6_hexp2Pf6__half  --------------------------
	.section	.text._Z6_hexp2Pf6__half,"ax",@progbits
	.align	128
        .global         _Z6_hexp2Pf6__half
        .type           _Z6_hexp2Pf6__half,@function
        .size           _Z6_hexp2Pf6__half,(.L_x_35 - _Z6_hexp2Pf6__half)
        .other          _Z6_hexp2Pf6__half,@"STO_CUDA_ENTRY STV_DEFAULT"
_Z6_hexp2Pf6__half:
.text._Z6_hexp2Pf6__half:
[----:B------:R-:W-:Y:S08]  /*0000*/  LDC R1, c[0x0][0x37c] ;  /* 0x0000df00ff017b82 */ /* 0x000ff00000000800 */
[----:B------:R-:W0:Y:S01]  /*0010*/  LDC.U16 R0, c[0x0][0x388] ;  /* 0x0000e200ff007b82 */ /* 0x000e220000000400 */
[----:B------:R-:W1:Y:S07]  /*0020*/  LDCU.64 UR4, c[0x0][0x358] ;  /* 0x00006b00ff0477ac */ /* 0x000e6e0008000a00 */
[----:B------:R-:W1:Y:S01]  /*0030*/  LDC.64 R2, c[0x0][0x380] ;  /* 0x0000e000ff027b82 */ /* 0x000e620000000a00 */
[----:B0-----:R-:W-:-:S06]  /*0040*/  HADD2.F32 R0, -RZ, R0.H0_H0 ;  /* 0x20000000ff007230 */ /* 0x001fcc0000004100 */
[----:B------:R-:W0:Y:S02]  /*0050*/  MUFU.EX2 R0, R0 ;  /* 0x0000000000007308 */ /* 0x000e240000000800 */
[----:B0-----:R-:W-:-:S05]  /*0060*/  FFMA R4, R0, 5.9604644775390625e-08, R0 ;  /* 0x3380000000047823 */ /* 0x001fca0000000000 */
[----:B------:R-:W-:-:S05]  /*0070*/  F2FP.F16.F32.PACK_AB R4, RZ, R4 ;  /* 0x00000004ff04723e */ /* 0x000fca00000000ff */
[----:B------:R-:W-:-:S05]  /*0080*/  HADD2.F32 R5, -RZ, R4.H0_H0 ;  /* 0x20000004ff057230 */ /* 0x000fca0000004100 */
[----:B-1----:R-:W-:Y:S01]  /*0090*/  STG.E desc[UR4][R2.64], R5 ;  /* 0x0000000502007986 */ /* 0x002fe2000c101904 */
[----:B------:R-:W-:Y:S05]  /*00a0*/  EXIT ;  /* 0x000000000000794d */ /* 0x000fea0003800000 */
.L_x_10:
        /* <DEDUP_REMOVED lines=13> */
.L_x_35:


//--------------------- .text._Z7_hexp10Pf6__half --------------------------
	.section	.text._Z7_hexp10Pf6__half,"ax",@progbits
	.align	128
        .global         _Z7_hexp10Pf6__half
        .type           _Z7_hexp10Pf6__half,@function
        .size           _Z7_hexp10Pf6__half,(.L_x_36 - _Z7_hexp10Pf6__half)
        .other          _Z7_hexp10Pf6__half,@"STO_CUDA_ENTRY STV_DEFAULT"
_Z7_hexp10Pf6__half:
.text._Z7_hexp10Pf6__half:
[----:B------:R-:W-:Y:S08]  /*0000*/  LDC R1, c[0x0][0x37c] ;  /* 0x0000df00ff017b82 */ /* 0x000ff00000000800 */
[----:B------:R-:W0:Y:S01]  /*0010*/  LDC.U16 R7, c[0x0][0x388] ;  /* 0x0000e200ff077b82 */ /* 0x000e220000000400 */
[----:B------:R-:W1:Y:S01]  /*0020*/  LDCU.64 UR4, c[0x0][0x358] ;  /* 0x00006b00ff0477ac */ /* 0x000e620008000a00 */
[----:B0-----:R-:W-:Y:S01]  /*0030*/  HADD2.F32 R0, -RZ, R7.H0_H0 ;  /* 0x20000007ff007230 */ /* 0x001fe20000004100 */
[----:B------:R-:W-:-:S02]  /*0040*/  HSET2.BF.EQ.AND R4, R7.H0_H0, -0.0018062591552734375, 0.30419921875, PT ;  /* 0x976634de07047433 */ /* 0x000fc40003802880 */
[----:B------:R-:W-:Y:S02]  /*0050*/  HSET2.BF.EQ.AND R6, R7.H0_H0, -0.02252197265625, -0.002658843994140625, PT ;  /* 0xa5c4997207067433 */ /* 0x000fe40003802880 */
[----:B------:R-:W-:-:S06]  /*0060*/  FFMA R0, R0, 3.3219280242919921875, -RZ ;  /* 0x40549a7800007823 */ /* 0x000fcc00000008ff */
[----:B------:R-:W0:Y:S02]  /*0070*/  MUFU.EX2 R0, R0 ;  /* 0x0000000000007308 */ /* 0x000e240000000800 */
[----:B0-----:R-:W-:-:S05]  /*0080*/  F2FP.F16.F32.PACK_AB R2, RZ, R0 ;  /* 0x00000000ff02723e */ /* 0x001fca00000000ff */
[C---:B------:R-:W-:Y:S02]  /*0090*/  HFMA2 R5, R4.reuse.H0_H0, -0.001953125, -0.001953125, R2.H0_H0 ;  /* 0x9800980004057831 */ /* 0x040fe40000040802 */
[----:B------:R-:W1:Y:S02]  /*00a0*/  LDC.64 R2, c[0x0][0x380] ;  /* 0x0000e000ff027b82 */ /* 0x000e640000000a00 */
[----:B------:R-:W-:Y:S01]  /*00b0*/  HFMA2 R5, R4.H1_H1, -0.00048828125, -0.00048828125, R5.H0_H0 ;  /* 0x9000900004057831 */ /* 0x000fe20000040c05 */
[----:B------:R-:W-:-:S03]  /*00c0*/  HSET2.BF.EQ.AND R4, R7.H0_H0, -1.759765625, -1.759765625, PT ;  /* 0xbf0abf0a07047433 */ /* 0x000fc60003802880 */
[----:B------:R-:W-:-:S04]  /*00d0*/  HFMA2 R5, R6.H0_H0, 0.00048828125, 0.00048828125, R5.H0_H0 ;  /* 0x1000100006057831 */ /* 0x000fc80000040805 */
[----:B------:R-:W-:-:S04]  /*00e0*/  HFMA2 R5, R6.H1_H1, 0.00048828125, 0.00048828125, R5.H0_H0 ;  /* 0x1000100006057831 */ /* 0x000fc80000040c05 */
[----:B------:R-:W-:-:S05]  /*00f0*/  HFMA2 R4, R4.H0_H0, -1.52587890625e-05, -1.52587890625e-05, R5.H0_H0 ;  /* 0x8100810004047831 */ /* 0x000fca0000040805 */
[----:B------:R-:W-:-:S05]  /*0100*/  HADD2.F32 R5, -RZ, R4.H0_H0 ;  /* 0x20000004ff057230 */ /* 0x000fca0000004100 */
[----:B-1----:R-:W-:Y:S01]  /*0110*/  STG.E desc[UR4][R2.64], R5 ;  /* 0x0000000502007986 */ /* 0x002fe2000c101904 */
[----:B------:R-:W-:Y:S05]  /*0120*/  EXIT ;  /* 0x000000000000794d */ /* 0x000fea0003800000 */
.L_x_11:
        /* <DEDUP_REMOVED lines=13> */
.L_x_36:


//--------------------- .text._Z5_hexpPf6__half   --------------------------
	.section	.text._Z5_hexpPf6__half,"ax",@progbits
	.align	128
        .global         _Z5_hexpPf6__half
        .type           _Z5_hexpPf6__half,@function
        .size           _Z5_hexpPf6__half,(.L_x_37 - _Z5_hexpPf6__half)
        .other          _Z5_hexpPf6__half,@"STO_CUDA_ENTRY STV_DEFAULT"
_Z5_hexpPf6__half:
.text._Z5_hexpPf6__half:
[----:B------:R-:W-:Y:S08]  /*0000*/  LDC R1, c[0x0][0x37c] ;  /* 0x0000df00ff017b82 */ /* 0x000ff00000000800 */
[----:B------:R-:W0:Y:S01]  /*0010*/  LDC.U16 R6, c[0x0][0x388] ;  /* 0x0000e200ff067b82 */ /* 0x000e220000000400 */
[----:B------:R-:W1:Y:S07]  /*0020*/  LDCU.64 UR4, c[0x0][0x358] ;  /* 0x00006b00ff0477ac */ /* 0x000e6e0008000a00 */
[----:B------:R-:W1:Y:S01]  /*0030*/  LDC.64 R2, c[0x0][0x380] ;  /* 0x0000e000ff027b82 */ /* 0x000e620000000a00 */
[----:B0-----:R-:W-:Y:S01]  /*0040*/  HADD2.F32 R0, -RZ, R6.H0_H0 ;  /* 0x20000006ff007230 */ /* 0x001fe20000004100 */
[----:B------:R-:W-:-:S02]  /*0050*/  HSET2.BF.EQ.AND R5, R6.H0_H0, 0.0226898193359375, 0.007297515869140625, PT ;  /* 0x25cf1f7906057433 */ /* 0x000fc40003802880 */
[----:B------:R-:W-:Y:S02]  /*0060*/  HSET2.BF.EQ.AND R6, R6.H0_H0, -2.966796875, -2.615234375, PT ;  /* 0xc1efc13b06067433 */ /* 0x000fe40003802880 */
[----:B------:R-:W-:-:S06]  /*0070*/  FFMA R0, R0, 1.4426950216293334961, -RZ ;  /* 0x3fb8aa3b00007823 */ /* 0x000fcc00000008ff */
[----:B------:R-:W0:Y:S02]  /*0080*/  MUFU.EX2 R0, R0 ;  /* 0x0000000000007308 */ /* 0x000e240000000800 */
[----:B0-----:R-:W-:-:S05]  /*0090*/  F2FP.F16.F32.PACK_AB R4, RZ, R0 ;  /* 0x00000000ff04723e */ /* 0x001fca00000000ff */
[----:B------:R-:W-:-:S04]  /*00a0*/  HFMA2 R4, R5.H0_H0, -0.0009765625, -0.0009765625, R4.H0_H0 ;  /* 0x9400940005047831 */ /* 0x000fc80000040804 */
[----:B------:R-:W-:-:S04]  /*00b0*/  HFMA2 R4, R5.H1_H1, -0.0009765625, -0.0009765625, R4.H0_H0 ;  /* 0x9400940005047831 */ /* 0x000fc80000040c04 */
[----:B------:R-:W-:-:S04]  /*00c0*/  HFMA2 R4, R6.H0_H0, 6.103515625e-05, 6.103515625e-05, R4.H0_H0 ;  /* 0x0400040006047831 */ /* 0x000fc80000040804 */
[----:B------:R-:W-:-:S05]  /*00d0*/  HFMA2 R4, R6.H1_H1, 3.0517578125e-05, 3.0517578125e-05, R4.H0_H0 ;  /* 0x0200020006047831 */ /* 0x000fca0000040c04 */
[----:B------:R-:W-:-:S05]  /*00e0*/  HADD2.F32 R5, -RZ, R4.H0_H0 ;  /* 0x20000004ff057230 */ /* 0x000fca0000004100 */
[----:B-1----:R-:W-:Y:S01]  /*00f0*/  STG.E desc[UR4][R2.64], R5 ;  /* 0x0000000502007986 */ /* 0x002fe2000c101904 */
[----:B------:R-:W-:Y:S05]  /*0100*/  EXIT ;  /* 0x000000000000794d */ /* 0x000fea0003800000 */
.L_x_12:
        /* <DEDUP_REMOVED lines=15> */
.L_x_37:


//--------------------- .text._Z5_hcosPf6__half   --------------------------
	.section	.text._Z5_hcosPf6__half,"ax",@progbits
	.align	128
        .global         _Z5_hcosPf6__half
        .type           _Z5_hcosPf6__half,@function
        .size           _Z5_hcosPf6__half,(.L_x_38 - _Z5_hcosPf6__half)
        .other          _Z5_hcosPf6__half,@"STO_CUDA_ENTRY STV_DEFAULT"
_Z5_hcosPf6__half:
.text._Z5_hcosPf6__half:
[----:B------:R-:W-:Y:S08]  /*0000*/  LDC R1, c[0x0][0x37c] ;  /* 0x0000df00ff017b82 */ /* 0x000ff00000000800 */
[----:B------:R-:W0:Y:S01]  /*0010*/  LDC.U16 R9, c[0x0][0x388] ;  /* 0x0000e200ff097b82 */ /* 0x000e220000000400 */
[----:B------:R-:W-:Y:S02]  /*0020*/  HFMA2 R3, -RZ, RZ, 1.783203125, -45152 ;  /* 0x3f22f983ff037431 */ /* 0x000fe400000001ff */
[----:B------:R-:W-:-:S02]  /*0030*/  IMAD.MOV.U32 R6, RZ, RZ, 0x3c08839e ;  /* 0x3c08839eff067424 */ /* 0x000fc400078e00ff */
[----:B------:R-:W-:Y:S01]  /*0040*/  HFMA2 R8, -RZ, RZ, 1.541015625, -0.051849365234375 ;  /* 0x3e2aaaa3ff087431 */ /* 0x000fe200000001ff */
        /* <DEDUP_REMOVED lines=9> */
[----:B------:R-:W-:Y:S02]  /*00e0*/  FSEL R4, -R4, 2.4433156795566901565e-05, !P0 ;  /* 0x37ccf5ce04047808 */ /* 0x000fe40004000100 */
[----:B------:R-:W-:Y:S01]  /*00f0*/  FSEL R6, R6, -0.0013887316454201936722, !P0 ;  /* 0xbab6061a06067808 */ /* 0x000fe20004000000 */
[----:B------:R-:W-:Y:S01]  /*0100*/  FMUL R3, R0, R0 ;  /* 0x0000000000037220 */ /* 0x000fe20000400000 */
[----:B------:R-:W-:-:S03]  /*0110*/  FSEL R8, -R8, 0.041666645556688308716, !P0 ;  /* 0x3d2aaaa508087808 */ /* 0x000fc60004000100 */
[C---:B------:R-:W-:Y:S01]  /*0120*/  FFMA R5, R3.reuse, R4, R6 ;  /* 0x0000000403057223 */ /* 0x040fe20000000006 */
[----:B------:R-:W-:Y:S02]  /*0130*/  FSEL R4, RZ, -0.5, !P0 ;  /* 0xbf000000ff047808 */ /* 0x000fe40004000000 */
[C---:B------:R-:W-:Y:S01]  /*0140*/  FSEL R6, R0.reuse, 1, !P0 ;  /* 0x3f80000000067808 */ /* 0x040fe20004000000 */
[C---:B------:R-:W-:Y:S01]  /*0150*/  FFMA R7, R3.reuse, R5, R8 ;  /* 0x0000000503077223 */ /* 0x040fe20000000008 */
[----:B------:R-:W-:Y:S01]  /*0160*/  FSEL R5, R0, R3, !P0 ;  /* 0x0000000300057208 */ /* 0x000fe20004000000 */
[----:B------:R-:W-:Y:S02]  /*0170*/  VIADD R0, R2, 0x1 ;  /* 0x0000000102007836 */ /* 0x000fe40000000000 */
[----:B------:R-:W-:Y:S02]  /*0180*/  FFMA R4, R3, R7, R4 ;  /* 0x0000000703047223 */ /* 0x000fe40000000004 */
[----:B------:R-:W1:Y:S01]  /*0190*/  LDC.64 R2, c[0x0][0x380] ;  /* 0x0000e000ff027b82 */ /* 0x000e620000000a00 */
[----:B------:R-:W-:Y:S01]  /*01a0*/  LOP3.LUT P0, RZ, R0, 0x2, RZ, 0xc0, !PT ;  /* 0x0000000200ff7812 */ /* 0x000fe2000780c0ff */
[----:B------:R-:W-:Y:S01]  /*01b0*/  FFMA R4, R5, R4, R6 ;  /* 0x0000000405047223 */ /* 0x000fe20000000006 */
[----:B------:R-:W-:-:S04]  /*01c0*/  HSET2.BF.EQ.AND R0, |R9|.H0_H0, 0.0584716796875, 0.0584716796875, PT ;  /* 0x2b7c2b7c09007433 */ /* 0x000fc80003802a80 */
[----:B------:R-:W-:-:S04]  /*01d0*/  FSEL R4, R4, -R4, !P0 ;  /* 0x8000000404047208 */ /* 0x000fc80004000000 */
[----:B------:R-:W-:-:S05]  /*01e0*/  F2FP.F16.F32.PACK_AB R4, RZ, R4 ;  /* 0x00000004ff04723e */ /* 0x000fca00000000ff */
[----:B------:R-:W-:-:S05]  /*01f0*/  HFMA2 R0, R0.H0_H0, 0.00048828125, 0.00048828125, R4.H0_H0 ;  /* 0x1000100000007831 */ /* 0x000fca0000040804 */
[----:B------:R-:W-:-:S05]  /*0200*/  HADD2.F32 R5, -RZ, R0.H0_H0 ;  /* 0x20000000ff057230 */ /* 0x000fca0000004100 */
[----:B-1----:R-:W-:Y:S01]  /*0210*/  STG.E desc[UR4][R2.64], R5 ;  /* 0x0000000502007986 */ /* 0x002fe2000c101904 */
[----:B------:R-:W-:Y:S05]  /*0220*/  EXIT ;  /* 0x000000000000794d */ /* 0x000fea0003800000 */
.L_x_13:
        /* <DEDUP_REMOVED lines=13> */
.L_x_38:


//--------------------- .text._Z6_hceilPf6__half  --------------------------
	.section	.text._Z6_hceilPf6__half,"ax",@progbits
	.align	128
        .global         _Z6_hceilPf6__half
        .type           _Z6_hceilPf6__half,@function
        .size           _Z6_hceilPf6__half,(.L_x_39 - _Z6_hceilPf6__half)
        .other          _Z6_hceilPf6__half,@"STO_CUDA_ENTRY STV_DEFAULT"
_Z6_hceilPf6__half:
.text._Z6_hceilPf6__half:
[----:B------:R-:W-:Y:S01]  /*0000*/  LDC R1, c[0x0][0x37c] ;  /* 0x0000df00ff017b82 */ /* 0x000fe20000000800 */
[----:B------:R-:W0:Y:S07]  /*0010*/  LDCU.U16 UR4, c[0x0][0x388] ;  /* 0x00007100ff0477ac */ /* 0x000e2e0008000400 */
[----:B------:R-:W1:Y:S01]  /*0020*/  LDC.64 R2, c[0x0][0x380] ;  /* 0x0000e000ff027b82 */ /* 0x000e620000000a00 */
[----:B0-----:R-:W0:Y:S01]  /*0030*/  FRND.F16.CEIL R0, UR4 ;  /* 0x0000000400007d07 */ /* 0x001e220008108800 */
[----:B------:R-:W1:Y:S01]  /*0040*/  LDCU.64 UR4, c[0x0][0x358] ;  /* 0x00006b00ff0477ac */ /* 0x000e620008000a00 */
[----:B0-----:R-:W-:-:S05]  /*0050*/  HADD2.F32 R5, -RZ, R0.H0_H0 ;  /* 0x20000000ff057230 */ /* 0x001fca0000004100 */
[----:B-1----:R-:W-:Y:S01]  /*0060*/  STG.E desc[UR4][R2.64], R5 ;  /* 0x0000000502007986 */ /* 0x002fe2000c101904 */
[----:B------:R-:W-:Y:S05]  /*0070*/  EXIT ;  /* 0x000000000000794d */ /* 0x000fea0003800000 */
.L_x_14:
        /* <DEDUP_REMOVED lines=16> */
.L_x_39:


//--------------------- .text._Z4hneuPb6__halfS0_ --------------------------
	.section	.text._Z4hneuPb6__halfS0_,"ax",@progbits
	.align	128
        .global         _Z4hneuPb6__halfS0_
        .type           _Z4hneuPb6__halfS0_,@function
        .size           _Z4hneuPb6__halfS0_,(.L_x_40 - _Z4hneuPb6__halfS0_)
        .other          _Z4hneuPb6__halfS0_,@"STO_CUDA_ENTRY STV_DEFAULT"
_Z4hneuPb6__halfS0_:
.text._Z4hneuPb6__halfS0_:
[----:B------:R-:W-:Y:S08]  /*0000*/  LDC R1, c[0x0][0x37c] ;  /* 0x0000df00ff017b82 */ /* 0x000ff00000000800 */
[----:B------:R-:W0:Y:S01]  /*0010*/  LDC R0, c[0x0][0x388] ;  /* 0x0000e200ff007b82 */ /* 0x000e220000000800 */
[----:B------:R-:W1:Y:S07]  /*0020*/  LDCU.64 UR4, c[0x0][0x358] ;  /* 0x00006b00ff0477ac */ /* 0x000e6e0008000a00 */
[----:B------:R-:W1:Y:S01]  /*0030*/  LDC.64 R2, c[0x0][0x380] ;  /* 0x0000e000ff027b82 */ /* 0x000e620000000a00 */
[----:B0-----:R-:W-:-:S05]  /*0040*/  HSETP2.NEU.AND P0, PT, R0.H0_H0, R0.H1_H1, PT ;  /* 0x3000000000007234 */ /* 0x001fca0003f0d800 */
[----:B------:R-:W-:-:S05]  /*0050*/  SEL R5, RZ, 0x1, !P0 ;  /* 0x00000001ff057807 */ /* 0x000fca0004000000 */
[----:B-1----:R-:W-:Y:S01]  /*0060*/  STG.E.U8 desc[UR4][R2.64], R5 ;  /* 0x0000000502007986 */ /* 0x002fe2000c101104 */
[----:B------:R-:W-:Y:S05]  /*0070*/  EXIT ;  /* 0x000000000000794d */ /* 0x000fea0003800000 */
.L_x_15:
        /* <DEDUP_REMOVED lines=16> */
.L_x_40:


//--------------------- .text._Z4hltuPb6__halfS0_ --------------------------
	.section	.text._Z4hltuPb6__halfS0_,"ax",@progbits
	.align	128
        .global         _Z4hltuPb6__halfS0_
        .type           _Z4hltuPb6__halfS0_,@function
        .size           _Z4hltuPb6__halfS0_,(.L_x_41 - _Z4hltuPb6__halfS0_)
        .other          _Z4hltuPb6__halfS0_,@"STO_CUDA_ENTRY STV_DEFAULT"
_Z4hltuPb6__halfS0_:
.text._Z4hltuPb6__halfS0_:
[----:B------:R-:W-:Y:S08]  /*0000*/  LDC R1, c[0x0][0x37c] ;  /* 0x0000df00ff017b82 */ /* 0x000ff00000000800 */
[----:B------:R-:W0:Y:S01]  /*0010*/  LDC R0, c[0x0][0x388] ;  /* 0x0000e200ff007b82 */ /* 0x000e220000000800 */
[----:B------:R-:W1:Y:S07]  /*0020*/  LDCU.64 UR4, c[0x0][0x358] ;  /* 0x00006b00ff0477ac */ /* 0x000e6e0008000a00 */
[----:B------:R-:W1:Y:S01]  /*0030*/  LDC.64 R2, c[0x0][0x380] ;  /* 0x0000e000ff027b82 */ /* 0x000e620000000a00 */
[----:B0-----:R-:W-:-:S05]  /*0040*/  HSETP2.GE.AND P0, PT, R0.H0_H0, R0.H1_H1, PT ;  /* 0x3000000000007234 */ /* 0x001fca0003f06800 */
[----:B------:R-:W-:-:S05]  /*0050*/  SEL R5, RZ, 0x1, P0 ;  /* 0x00000001ff057807 */ /* 0x000fca0000000000 */
[----:B-1----:R-:W-:Y:S01]  /*0060*/  STG.E.U8 desc[UR4][R2.64], R5 ;  /* 0x0000000502007986 */ /* 0x002fe2000c101104 */
[----:B------:R-:W-:Y:S05]  /*0070*/  EXIT ;  /* 0x000000000000794d */ /* 0x000fea0003800000 */
.L_x_16:
        /* <DEDUP_REMOVED lines=16> */
.L_x_41:


//--------------------- .text._Z4hleuPb6__halfS0_ --------------------------
	.section	.text._Z4hleuPb6__halfS0_,"ax",@progbits
	.align	128
        .global         _Z4hleuPb6__halfS0_
        .type           _Z4hleuPb6__halfS0_,@function
        .size           _Z4hleuPb6__halfS0_,(.L_x_42 - _Z4hleuPb6__halfS0_)
        .other          _Z4hleuPb6__halfS0_,@"STO_CUDA_ENTRY STV_DEFAULT"
_Z4hleuPb6__halfS0_:
.text._Z4hleuPb6__halfS0_:
[----:B------:R-:W-:Y:S08]  /*0000*/  LDC R1, c[0x0][0x37c] ;  /* 0x0000df00ff017b82 */ /* 0x000ff00000000800 */
[----:B------:R-:W0:Y:S01]  /*0010*/  LDC R0, c[0x0][0x388] ;  /* 0x0000e200ff007b82 */ /* 0x000e220000000800 */
[----:B------:R-:W1:Y:S07]  /*0020*/  LDCU.64 UR4, c[0x0][0x358] ;  /* 0x00006b00ff0477ac */ /* 0x000e6e0008000a00 */
[----:B------:R-:W1:Y:S01]  /*0030*/  LDC.64 R2, c[0x0][0x380] ;  /* 0x0000e000ff027b82 */ /* 0x000e620000000a00 */
[----:B0-----:R-:W-:-:S05]  /*0040*/  HSETP2.GT.AND P0, PT, R0.H0_H0, R0.H1_H1, PT ;  /* 0x3000000000007234 */ /* 0x001fca0003f04800 */
[----:B------:R-:W-:-:S05]  /*0050*/  SEL R5, RZ, 0x1, P0 ;  /* 0x00000001ff057807 */ /* 0x000fca0000000000 */
[----:B-1----:R-:W-:Y:S01]  /*0060*/  STG.E.U8 desc[UR4][R2.64], R5 ;  /* 0x0000000502007986 */ /* 0x002fe2000c101104 */
[----:B------:R-:W-:Y:S05]  /*0070*/  EXIT ;  /* 0x000000000000794d */ /* 0x000fea0003800000 */
.L_x_17:
        /* <DEDUP_REMOVED lines=16> */
.L_x_42:


//--------------------- .text._Z4hgtuPb6__halfS0_ --------------------------
	.section	.text._Z4hgtuPb6__halfS0_,"ax",@progbits
	.align	128
        .global         _Z4hgtuPb6__halfS0_
        .type           _Z4hgtuPb6__halfS0_,@function
        .size           _Z4hgtuPb6__halfS0_,(.L_x_43 - _Z4hgtuPb6__halfS0_)
        .other          _Z4hgtuPb6__halfS0_,@"STO_CUDA_ENTRY STV_DEFAULT"
_Z4hgtuPb6__halfS0_:
.text._Z4hgtuPb6__halfS0_:
[----:B------:R-:W-:Y:S08]  /*0000*/  LDC R1, c[0x0][0x37c] ;  /* 0x0000df00ff017b82 */ /* 0x000ff00000000800 */
[----:B------:R-:W0:Y:S01]  /*0010*/  LDC R0, c[0x0][0x388] ;  /* 0x0000e200ff007b82 */ /* 0x000e220000000800 */
[----:B------:R-:W1:Y:S07]  /*0020*/  LDCU.64 UR4, c[0x0][0x358] ;  /* 0x00006b00ff0477ac */ /* 0x000e6e0008000a00 */
[----:B------:R-:W1:Y:S01]  /*0030*/  LDC.64 R2, c[0x0][0x380] ;  /* 0x0000e000ff027b82 */ /* 0x000e620000000a00 */
[----:B0-----:R-:W-:-:S05]  /*0040*/  HSETP2.GTU.AND P0, PT, R0.H0_H0, R0.H1_H1, PT ;  /* 0x3000000000007234 */ /* 0x001fca0003f0c800 */
[----:B------:R-:W-:-:S05]  /*0050*/  SEL R5, RZ, 0x1, !P0 ;  /* 0x00000001ff057807 */ /* 0x000fca0004000000 */
[----:B-1----:R-:W-:Y:S01]  /*0060*/  STG.E.U8 desc[UR4][R2.64], R5 ;  /* 0x0000000502007986 */ /* 0x002fe2000c101104 */
[----:B------:R-:W-:Y:S05]  /*0070*/  EXIT ;  /* 0x000000000000794d */ /* 0x000fea0003800000 */
.L_x_18:
        /* <DEDUP_REMOVED lines=16> */
.L_x_43:


//--------------------- .text._Z4hgeuPb6__halfS0_ --------------------------
	.section	.text._Z4hgeuPb6__halfS0_,"ax",@progbits
	.align	128
        .global         _Z4hgeuPb6__halfS0_
        .type           _Z4hgeuPb6__halfS0_,@function
        .size           _Z4hgeuPb6__halfS0_,(.L_x_44 - _Z4hgeuPb6__halfS0_)
        .other          _Z4hgeuPb6__halfS0_,@"STO_CUDA_ENTRY STV_DEFAULT"
_Z4hgeuPb6__halfS0_:
.text._Z4hgeuPb6__halfS0_:
[----:B------:R-:W-:Y:S08]  /*0000*/  LDC R1, c[0x0][0x37c] ;  /* 0x0000df00ff017b82 */ /* 0x000ff00000000800 */
[----:B------:R-:W0:Y:S01]  /*0010*/  LDC R0, c[0x0][0x388] ;  /* 0x0000e200ff007b82 */ /* 0x000e220000000800 */
[----:B------:R-:W1:Y:S07]  /*0020*/  LDCU.64 UR4, c[0x0][0x358] ;  /* 0x00006b00ff0477ac */ /* 0x000e6e0008000a00 */
[----:B------:R-:W1:Y:S01]  /*0030*/  LDC.64 R2, c[0x0][0x380] ;  /* 0x0000e000ff027b82 */ /* 0x000e620000000a00 */
[----:B0-----:R-:W-:-:S05]  /*0040*/  HSETP2.GEU.AND P0, PT, R0.H0_H0, R0.H1_H1, PT ;  /* 0x3000000000007234 */ /* 0x001fca0003f0e800 */
[----:B------:R-:W-:-:S05]  /*0050*/  SEL R5, RZ, 0x1, !P0 ;  /* 0x00000001ff057807 */ /* 0x000fca0004000000 */
[----:B-1----:R-:W-:Y:S01]  /*0060*/  STG.E.U8 desc[UR4][R2.64], R5 ;  /* 0x0000000502007986 */ /* 0x002fe2000c101104 */
[----:B------:R-:W-:Y:S05]  /*0070*/  EXIT ;  /* 0x000000000000794d */ /* 0x000fea0003800000 */
.L_x_19:
        /* <DEDUP_REMOVED lines=16> */
.L_x_44:


//--------------------- .text._Z4hequPb6__halfS0_ --------------------------
	.section	.text._Z4hequPb6__halfS0_,"ax",@progbits
	.align	128
        .global         _Z4hequPb6__halfS0_
        .type           _Z4hequPb6__halfS0_,@function
        .size           _Z4hequPb6__halfS0_,(.L_x_45 - _Z4hequPb6__halfS0_)
        .other          _Z4hequPb6__halfS0_,@"STO_CUDA_ENTRY STV_DEFAULT"
_Z4hequPb6__halfS0_:
.text._Z4hequPb6__halfS0_:
[----:B------:R-:W-:Y:S08]  /*0000*/  LDC R1, c[0x0][0x37c] ;  /* 0x0000df00ff017b82 */ /* 0x000ff00000000800 */
[----:B------:R-:W0:Y:S01]  /*0010*/  LDC R0, c[0x0][0x388] ;  /* 0x0000e200ff007b82 */ /* 0x000e220000000800 */
[----:B------:R-:W1:Y:S07]  /*0020*/  LDCU.64 UR4, c[0x0][0x358] ;  /* 0x00006b00ff0477ac */ /* 0x000e6e0008000a00 */
[----:B------:R-:W1:Y:S01]  /*0030*/  LDC.64 R2, c[0x0][0x380] ;  /* 0x0000e000ff027b82 */ /* 0x000e620000000a00 */
[----:B0-----:R-:W-:-:S05]  /*0040*/  HSETP2.NE.AND P0, PT, R0.H0_H0, R0.H1_H1, PT ;  /* 0x3000000000007234 */ /* 0x001fca0003f05800 */
[----:B------:R-:W-:-:S05]  /*0050*/  SEL R5, RZ, 0x1, P0 ;  /* 0x00000001ff057807 */ /* 0x000fca0000000000 */
[----:B-1----:R-:W-:Y:S01]  /*0060*/  STG.E.U8 desc[UR4][R2.64], R5 ;  /* 0x0000000502007986 */ /* 0x002fe2000c101104 */
[----:B------:R-:W-:Y:S05]  /*0070*/  EXIT ;  /* 0x000000000000794d */ /* 0x000fea0003800000 */
.L_x_20:
        /* <DEDUP_REMOVED lines=16> */
.L_x_45:


//--------------------- .text._Z8hsub_satPf6__halfS0_ --------------------------
	.section	.text._Z8hsub_satPf6__halfS0_,"ax",@progbits
	.align	128
        .global         _Z8hsub_satPf6__halfS0_
        .type           _Z8hsub_satPf6__halfS0_,@function
        .size           _Z8hsub_satPf6__halfS0_,(.L_x_46 - _Z8hsub_satPf6__halfS0_)
        .other          _Z8hsub_satPf6__halfS0_,@"STO_CUDA_ENTRY STV_DEFAULT"
_Z8hsub_satPf6__halfS0_:
.text._Z8hsub_satPf6__halfS0_:
[----:B------:R-:W-:Y:S08]  /*0000*/  LDC R1, c[0x0][0x37c] ;  /* 0x0000df00ff017b82 */ /* 0x000ff00000000800 */
[----:B------:R-:W0:Y:S01]  /*0010*/  LDC R0, c[0x0][0x388] ;  /* 0x0000e200ff007b82 */ /* 0x000e220000000800 */
[----:B------:R-:W1:Y:S07]  /*0020*/  LDCU.64 UR4, c[0x0][0x358] ;  /* 0x00006b00ff0477ac */ /* 0x000e6e0008000a00 */
[----:B------:R-:W1:Y:S01]  /*0030*/  LDC.64 R2, c[0x0][0x380] ;  /* 0x0000e000ff027b82 */ /* 0x000e620000000a00 */
[----:B0-----:R-:W-:-:S05]  /*0040*/  HADD2.SAT R0, R0.H0_H0, -R0.H1_H1 ;  /* 0xb000000000007230 */ /* 0x001fca0000002800 */
[----:B------:R-:W-:-:S05]  /*0050*/  HADD2.F32 R5, -RZ, R0.H0_H0 ;  /* 0x20000000ff057230 */ /* 0x000fca0000004100 */
[----:B-1----:R-:W-:Y:S01]  /*0060*/  STG.E desc[UR4][R2.64], R5 ;  /* 0x0000000502007986 */ /* 0x002fe2000c101904 */
[----:B------:R-:W-:Y:S05]  /*0070*/  EXIT ;  /* 0x000000000000794d */ /* 0x000fea0003800000 */
.L_x_21:
        /* <DEDUP_REMOVED lines=16> */
.L_x_46:


//--------------------- .text._Z8hmul_satPf6__halfS0_ --------------------------
	.section	.text._Z8hmul_satPf6__halfS0_,"ax",@progbits
	.align	128
        .global         _Z8hmul_satPf6__halfS0_
        .type           _Z8hmul_satPf6__halfS0_,@function
        .size           _Z8hmul_satPf6__halfS0_,(.L_x_47 - _Z8hmul_satPf6__halfS0_)
        .other          _Z8hmul_satPf6__halfS0_,@"STO_CUDA_ENTRY STV_DEFAULT"
_Z8hmul_satPf6__halfS0_:
.text._Z8hmul_satPf6__halfS0_:
[----:B------:R-:W-:Y:S08]  /*0000*/  LDC R1, c[0x0][0x37c] ;  /* 0x0000df00ff017b82 */ /* 0x000ff00000000800 */
[----:B------:R-:W0:Y:S01]  /*0010*/  LDC R0, c[0x0][0x388] ;  /* 0x0000e200ff007b82 */ /* 0x000e220000000800 */
[----:B------:R-:W1:Y:S07]  /*0020*/  LDCU.64 UR4, c[0x0][0x358] ;  /* 0x00006b00ff0477ac */ /* 0x000e6e0008000a00 */
[----:B------:R-:W1:Y:S01]  /*0030*/  LDC.64 R2, c[0x0][0x380] ;  /* 0x0000e000ff027b82 */ /* 0x000e620000000a00 */
[----:B0-----:R-:W-:-:S05]  /*0040*/  HMUL2.SAT R0, R0.H0_H0, R0.H1_H1 ;  /* 0x3000000000007232 */ /* 0x001fca0000002800 */
[----:B------:R-:W-:-:S05]  /*0050*/  HADD2.F32 R5, -RZ, R0.H0_H0 ;  /* 0x20000000ff057230 */ /* 0x000fca0000004100 */
[----:B-1----:R-:W-:Y:S01]  /*0060*/  STG.E desc[UR4][R2.64], R5 ;  /* 0x0000000502007986 */ /* 0x002fe2000c101904 */
[----:B------:R-:W-:Y:S05]  /*0070*/  EXIT ;  /* 0x000000000000794d */ /* 0x000fea0003800000 */
.L_x_22:
        /* <DEDUP_REMOVED lines=16> */
.L_x_47:


//--------------------- .text._Z8hfma_satPf6__halfS0_S0_ --------------------------
	.section	.text._Z8hfma_satPf6__halfS0_S0_,"ax",@progbits
	.align	128
        .global         _Z8hfma_satPf6__halfS0_S0_
        .type           _Z8hfma_satPf6__halfS0_S0_,@function
        .size           _Z8hfma_satPf6__halfS0_S0_,(.L_x_48 - _Z8hfma_satPf6__halfS0_S0_)
        .other          _Z8hfma_satPf6__halfS0_S0_,@"STO_CUDA_ENTRY STV_DEFAULT"
_Z8hfma_satPf6__halfS0_S0_:
.text._Z8hfma_satPf6__halfS0_S0_:
[----:B------:R-:W-:Y:S08]  /*0000*/  LDC R1, c[0x0][0x37c] ;  /* 0x0000df00ff017b82 */ /* 0x000ff00000000800 */
[----:B------:R-:W0:Y:S01]  /*0010*/  LDC R0, c[0x0][0x388] ;  /* 0x0000e200ff007b82 */ /* 0x000e220000000800 */
[----:B------:R-:W0:Y:S01]  /*0020*/  LDCU.U16 UR6, c[0x0][0x38c] ;  /* 0x00007180ff0677ac */ /* 0x000e220008000400 */
[----:B------:R-:W1:Y:S06]  /*0030*/  LDCU.64 UR4, c[0x0][0x358] ;  /* 0x00006b00ff0477ac */ /* 0x000e6c0008000a00 */
[----:B------:R-:W1:Y:S01]  /*0040*/  LDC.64 R2, c[0x0][0x380] ;  /* 0x0000e000ff027b82 */ /* 0x000e620000000a00 */
[----:B0-----:R-:W-:-:S05]  /*0050*/  HFMA2.SAT R0, R0.H0_H0, R0.H1_H1, UR6.H0_H0 ;  /* 0x2000000600007e31 */ /* 0x001fca0008062800 */
[----:B------:R-:W-:-:S05]  /*0060*/  HADD2.F32 R5, -RZ, R0.H0_H0 ;  /* 0x20000000ff057230 */ /* 0x000fca0000004100 */
[----:B-1----:R-:W-:Y:S01]  /*0070*/  STG.E desc[UR4][R2.64], R5 ;  /* 0x0000000502007986 */ /* 0x002fe2000c101904 */
[----:B------:R-:W-:Y:S05]  /*0080*/  EXIT ;  /* 0x000000000000794d */ /* 0x000fea0003800000 */
.L_x_23:
        /* <DEDUP_REMOVED lines=15> */
.L_x_48:


//--------------------- .text._Z8hadd_satPf6__halfS0_ --------------------------
	.section	.text._Z8hadd_satPf6__halfS0_,"ax",@progbits
	.align	128
        .global         _Z8hadd_satPf6__halfS0_
        .type           _Z8hadd_satPf6__halfS0_,@function
        .size           _Z8hadd_satPf6__halfS0_,(.L_x_49 - _Z8hadd_satPf6__halfS0_)
        .other          _Z8hadd_satPf6__halfS0_,@"STO_CUDA_ENTRY STV_DEFAULT"
_Z8hadd_satPf6__halfS0_:
.text._Z8hadd_satPf6__halfS0_:
[----:B------:R-:W-:Y:S08]  /*0000*/  LDC R1, c[0x0][0x37c] ;  /* 0x0000df00ff017b82 */ /* 0x000ff00000000800 */
[----:B------:R-:W0:Y:S01]  /*0010*/  LDC R0, c[0x0][0x388] ;  /* 0x0000e200ff007b82 */ /* 0x000e220000000800 */
[----:B------:R-:W1:Y:S07]  /*0020*/  LDCU.64 UR4, c[0x0][0x358] ;  /* 0x00006b00ff0477ac */ /* 0x000e6e0008000a00 */
[----:B------:R-:W1:Y:S01]  /*0030*/  LDC.64 R2, c[0x0][0x380] ;  /* 0x0000e000ff027b82 */ /* 0x000e620000000a00 */
[----:B0-----:R-:W-:-:S05]  /*0040*/  HADD2.SAT R0, R0.H0_H0, R0.H1_H1 ;  /* 0x3000000000007230 */ /* 0x001fca0000002800 */
[----:B------:R-:W-:-:S05]  /*0050*/  HADD2.F32 R5, -RZ, R0.H0_H0 ;  /* 0x20000000ff057230 */ /* 0x000fca0000004100 */
[----:B-1----:R-:W-:Y:S01]  /*0060*/  STG.E desc[UR4][R2.64], R5 ;  /* 0x0000000502007986 */ /* 0x002fe2000c101904 */
[----:B------:R-:W-:Y:S05]  /*0070*/  EXIT ;  /* 0x000000000000794d */ /* 0x000fea0003800000 */
.L_x_24:
        /* <DEDUP_REMOVED lines=16> */
.L_x_49:


//--------------------- .nv.shared.reserved.0     --------------------------
	.section	.nv.shared.reserved.0,"aw",@nobits
	.weak		__nv_reservedSMEM_offset_0_alias
	.size		__nv_reservedSMEM_offset_0_alias, 0, 64
	.other		__nv_reservedSMEM_offset_0_alias,@"STO_CUDA_RESERVED_SHARED STV_DEFAULT"
__nv_reservedSMEM_offset_0_alias:
	.zero		0
	.zero		64


//--------------------- .nv.constant0._Z7_htruncPf6__half --------------------------
	.section	.nv.constant0._Z7_htruncPf6__half,"a",@progbits
	.sectionflags	@""
	.align	4
.nv.constant0._Z7_htruncPf6__half:
	.zero		906


//--------------------- .nv.constant0._Z6_hsqrtPf6__half --------------------------
	.section	.nv.constant0._Z6_hsqrtPf6__half,"a",@progbits
	.sectionflags	@""
	.align	4
.nv.constant0._Z6_hsqrtPf6__half:
	.zero		906


//--------------------- .nv.constant0._Z5_hsinPf6__half --------------------------
	.section	.nv.constant0._Z5_hsinPf6__half,"a",@progbits
	.sectionflags	@""
	.align	4
.nv.constant0._Z5_hsinPf6__half:
	.zero		906


//--------------------- .nv.constant0._Z7_hrsqrtPf6__half --------------------------
	.section	.nv.constant0._Z7_hrsqrtPf6__half,"a",@progbits
	.sectionflags	@""
	.align	4
.nv.constant0._Z7_hrsqrtPf6__half:
	.zero		906


//--------------------- .nv.constant0._Z6_hrintPf6__half --------------------------
	.section	.nv.constant0._Z6_hrintPf6__half,"a",@progbits
	.sectionflags	@""
	.align	4
.nv.constant0._Z6_hrintPf6__half:
	.zero		906


//--------------------- .nv.constant0._Z5_hrcpPf6__half --------------------------
	.section	.nv.constant0._Z5_hrcpPf6__half,"a",@progbits
	.sectionflags	@""
	.align	4
.nv.constant0._Z5_hrcpPf6__half:
	.zero		906


//--------------------- .nv.constant0._Z6_hlog2Pf6__half --------------------------
	.section	.nv.constant0._Z6_hlog2Pf6__half,"a",@progbits
	.sectionflags	@""
	.align	4
.nv.constant0._Z6_hlog2Pf6__half:
	.zero		906


//--------------------- .nv.constant0._Z7_hlog10Pf6__half --------------------------
	.section	.nv.constant0._Z7_hlog10Pf6__half,"a",@progbits
	.sectionflags	@""
	.align	4
.nv.constant0._Z7_hlog10Pf6__half:
	.zero		906


//--------------------- .nv.constant0._Z5_hlogPf6__half --------------------------
	.section	.nv.constant0._Z5_hlogPf6__half,"a",@progbits
	.sectionflags	@""
	.align	4
.nv.constant0._Z5_hlogPf6__half:
	.zero		906


//--------------------- .nv.constant0._Z7_hfloorPf6__half --------------------------
	.section	.nv.constant0._Z7_hfloorPf6__half,"a",@progbits
	.sectionflags	@""
	.align	4
.nv.constant0._Z7_hfloorPf6__half:
	.zero		906


//--------------------- .nv.constant0._Z6_hexp2Pf6__half --------------------------
	.section	.nv.constant0._Z6_hexp2Pf6__half,"a",@progbits
	.sectionflags	@""
	.align	4
.nv.constant0._Z6_hexp2Pf6__half:
	.zero		906


//--------------------- .nv.constant0._Z7_hexp10Pf6__half --------------------------
	.section	.nv.constant0._Z7_hexp10Pf6__half,"a",@progbits
	.sectionflags	@""
	.align	4
.nv.constant0._Z7_hexp10Pf6__half:
	.zero		906


//--------------------- .nv.constant0._Z5_hexpPf6__half --------------------------
	.section	.nv.constant0._Z5_hexpPf6__half,"a",@progbits
	.sectionflags	@""
	.align	4
.nv.constant0._Z5_hexpPf6__half:
	.zero		906


//--------------------- .nv.constant0._Z5_hcosPf6__half --------------------------
	.section	.nv.constant0._Z5_hcosPf6__half,"a",@progbits
	.sectionflags	@""
	.align	4
.nv.constant0._Z5_hcosPf6__half:
	.zero		906


//--------------------- .nv.constant0._Z6_hceilPf6__half --------------------------
	.section	.nv.constant0._Z6_hceilPf6__half,"a",@progbits
	.sectionflags	@""
	.align	4
.nv.constant0._Z6_hceilPf6__half:
	.zero		906


//--------------------- .nv.constant0._Z4hneuPb6__halfS0_ --------------------------
	.section	.nv.constant0._Z4hneuPb6__halfS0_,"a",@progbits
	.sectionflags	@""
	.align	4
.nv.constant0._Z4hneuPb6__halfS0_:
	.zero		908


//--------------------- .nv.constant0._Z4hltuPb6__halfS0_ --------------------------
	.section	.nv.constant0._Z4hltuPb6__halfS0_,"a",@progbits
	.sectionflags	@""
	.align	4
.nv.constant0._Z4hltuPb6__halfS0_:
	.zero		908


//--------------------- .nv.constant0._Z4hleuPb6__halfS0_ --------------------------
	.section	.nv.constant0._Z4hleuPb6__halfS0_,"a",@progbits
	.sectionflags	@""
	.align	4
.nv.constant0._Z4hleuPb6__halfS0_:
	.zero		908


//--------------------- .nv.constant0._Z4hgtuPb6__halfS0_ --------------------------
	.section	.nv.constant0._Z4hgtuPb6__halfS0_,"a",@progbits
	.sectionflags	@""
	.align	4
.nv.constant0._Z4hgtuPb6__halfS0_:
	.zero		908


//--------------------- .nv.constant0._Z4hgeuPb6__halfS0_ --------------------------
	.section	.nv.constant0._Z4hgeuPb6__halfS0_,"a",@progbits
	.sectionflags	@""
	.align	4
.nv.constant0._Z4hgeuPb6__halfS0_:
	.zero		908


//--------------------- .nv.constant0._Z4hequPb6__halfS0_ --------------------------
	.section	.nv.constant0._Z4hequPb6__halfS0_,"a",@progbits
	.sectionflags	@""
	.align	4
.nv.constant0._Z4hequPb6__halfS0_:
	.zero		908


//--------------------- .nv.constant0._Z8hsub_satPf6__halfS0_ --------------------------
	.section	.nv.constant0._Z8hsub_satPf6__halfS0_,"a",@progbits
	.sectionflags	@""
	.align	4
.nv.constant0._Z8hsub_satPf6__halfS0_:
	.zero		908


//--------------------- .nv.constant0._Z8hmul_satPf6__halfS0_ --------------------------
	.section	.nv.constant0._Z8hmul_satPf6__halfS0_,"a",@progbits
	.sectionflags	@""
	.align	4
.nv.constant0._Z8hmul_satPf6__halfS0_:
	.zero		908


//--------------------- .nv.constant0._Z8hfma_satPf6__halfS0_S0_ --------------------------
	.section	.nv.constant0._Z8hfma_satPf6__halfS0_S0_,"a",@progbits
	.sectionflags	@""
	.align	4
.nv.constant0._Z8hfma_satPf6__halfS0_S0_:
	.zero		910


//--------------------- .nv.constant0._Z8hadd_satPf6__halfS0_ --------------------------
	.section	.nv.constant0._Z8hadd_satPf6__halfS0_,"a",@progbits
	.sectionflags	@""
	.align	4
.nv.constant0._Z8hadd_satPf6__halfS0_:
	.zero		908


//--------------------- SYMBOLS --------------------------

	.type		.nv.reservedSmem.offset0,@object
	.size		.nv.reservedSmem.offset0,0x4
